	.target	sm_100a

	.elftype	@"ET_EXEC"


//--------------------- .note.nv.tkinfo           --------------------------
	.section	.note.nv.tkinfo,"",@"SHT_NOTE"
	.sectionflags	@"SHF_NOTE_NV_TKINFO"
	.tkinfo
        /*0018*/ 	.word	0x00000002
        /*0030*/ 	.string	""
        /*0030*/ 	.string	"ptxas"
        /*0030*/ 	.string	"Cuda compilation tools, release 13.0, V13.0.88"
        /*0030*/ 	.string	"Build cuda_13.0.r13.0/compiler.36424714_0"
        /*0030*/ 	.string	"-arch sm_100a -m 64 "



//--------------------- .note.nv.cuinfo           --------------------------
	.section	.note.nv.cuinfo,"",@"SHT_NOTE"
	.sectionflags	@"SHF_NOTE_NV_CUINFO"
        /*0018*/ 	.short	0x0002
        /*001a*/ 	.short	0x0064
        /*001c*/ 	.short	0x0082
	.zero		2


//--------------------- .nv.info                  --------------------------
	.section	.nv.info,"",@"SHT_CUDA_INFO"
	.align	4


	//----- nvinfo : EIATTR_REGCOUNT
	.align		4
        /*0000*/ 	.byte	0x04, 0x2f
        /*0002*/ 	.short	(.L_20 - .L_19)
	.align		4
.L_19:
        /*0004*/ 	.word	index@(_ZN7cutlass13device_kernelINS_4gemm6kernel13GemmUniversalIN4cute5tupleIJiiiiEEENS1_10collective13CollectiveMmaINS1_35MainloopSm100TmaUmmaWarpSpecializedILi5ELi2ELi4ENS5_IJNS4_1CILi2EEESB_NSA_ILi1EEEEEEEENS5_IJNSA_ILi64EEENSA_ILi256EEENSA_ILi128EEEEEENS_12float_e5m2_tENS5_IJlSC_lEEESJ_SK_NS4_8TiledMMAINS4_8MMA_AtomIJNS4_10MMA_TraitsINS4_19SM100_MMA_F8F6F4_SSEJSJ_SJ_fSF_SG_NS4_17integral_constantINS4_4UMMA5MajorELSR_0EEESS_NSP_INSQ_7ScaleInELST_0EEESU_EEEEEENS4_6LayoutINS5_IJSC_SC_SC_EEENS5_IJNSA_ILi0EEESZ_SZ_EEEEENS5_IJNS4_10UnderscoreES12_S12_EEEEENS4_23SM90_TMA_LOAD_MULTICASTENS4_14ComposedLayoutINS4_7SwizzleILi3ELi4ELi3EEENS4_18smem_ptr_flag_bitsILi8EEENSX_INS5_IJNSA_ILi8EEESH_EEENS5_IJSH_SC_EEEEEEEvNS4_8identityES15_S1F_vS1G_EENS_8epilogue10collective18CollectiveEpilogueINS1I_23Sm100TmaWarpSpecializedILi4ELi2ELi32ELb0ELb0EEEJSI_NS5_IJNSX_ISF_SC_EES1N_EEESJ_SK_SJ_SK_NS1I_6fusion15FusionCallbacksIS1M_NS1P_17LinearCombinationISJ_fSJ_fLNS_15FloatRoundStyleE2EEESI_S1O_JEEENS4_5SM1004TMEM4LOAD26SM100_TMEM_LOAD_16dp32b32xENS4_13SM90_TMA_LOADENS16_INS17_ILi2ELi4ELi3EEES1A_NSX_INS5_IJS1B_SF_EEENS5_IJSF_SC_EEEEEEENS4_39AutoVectorizingCopyWithAssumedAlignmentILi128EEENS4_14SM90_TMA_STOREES24_S26_S26_EEEvvEEEEvNT_6ParamsE)
        /*0008*/ 	.word	0x00000075


	//----- nvinfo : EIATTR_FRAME_SIZE
	.align		4
.L_20:
        /*000c*/ 	.byte	0x04, 0x11
        /*000e*/ 	.short	(.L_22 - .L_21)
	.align		4
.L_21:
        /*0010*/ 	.word	index@($__internal_2_$__cuda_sm10x_tcgen05_guardrail_trap_unallocated_columns_being_dealloced)
        /*0014*/ 	.word	0x00000000


	//----- nvinfo : EIATTR_FRAME_SIZE
	.align		4
.L_22:
        /*0018*/ 	.byte	0x04, 0x11
        /*001a*/ 	.short	(.L_24 - .L_23)
	.align		4
.L_23:
        /*001c*/ 	.word	index@($__internal_1_$__cuda_sm10x_tcgen05_guardrail_trap_phase_invalid_during_alloc)
        /*0020*/ 	.word	0x00000000


	//----- nvinfo : EIATTR_FRAME_SIZE
	.align		4
.L_24:
        /*0024*/ 	.byte	0x04, 0x11
        /*0026*/ 	.short	(.L_26 - .L_25)
	.align		4
.L_25:
        /*0028*/ 	.word	index@($__internal_0_$__cuda_sm10x_tcgen05_guardrail_trap_col_being_dealloced_not_returned_by_alloc)
        /*002c*/ 	.word	0x00000000


	//----- nvinfo : EIATTR_FRAME_SIZE
	.align		4
.L_26:
        /*0030*/ 	.byte	0x04, 0x11
        /*0032*/ 	.short	(.L_28 - .L_27)
	.align		4
.L_27:
        /*0034*/ 	.word	index@(_ZN7cutlass13device_kernelINS_4gemm6kernel13GemmUniversalIN4cute5tupleIJiiiiEEENS1_10collective13CollectiveMmaINS1_35MainloopSm100TmaUmmaWarpSpecializedILi5ELi2ELi4ENS5_IJNS4_1CILi2EEESB_NSA_ILi1EEEEEEEENS5_IJNSA_ILi64EEENSA_ILi256EEENSA_ILi128EEEEEENS_12float_e5m2_tENS5_IJlSC_lEEESJ_SK_NS4_8TiledMMAINS4_8MMA_AtomIJNS4_10MMA_TraitsINS4_19SM100_MMA_F8F6F4_SSEJSJ_SJ_fSF_SG_NS4_17integral_constantINS4_4UMMA5MajorELSR_0EEESS_NSP_INSQ_7ScaleInELST_0EEESU_EEEEEENS4_6LayoutINS5_IJSC_SC_SC_EEENS5_IJNSA_ILi0EEESZ_SZ_EEEEENS5_IJNS4_10UnderscoreES12_S12_EEEEENS4_23SM90_TMA_LOAD_MULTICASTENS4_14ComposedLayoutINS4_7SwizzleILi3ELi4ELi3EEENS4_18smem_ptr_flag_bitsILi8EEENSX_INS5_IJNSA_ILi8EEESH_EEENS5_IJSH_SC_EEEEEEEvNS4_8identityES15_S1F_vS1G_EENS_8epilogue10collective18CollectiveEpilogueINS1I_23Sm100TmaWarpSpecializedILi4ELi2ELi32ELb0ELb0EEEJSI_NS5_IJNSX_ISF_SC_EES1N_EEESJ_SK_SJ_SK_NS1I_6fusion15FusionCallbacksIS1M_NS1P_17LinearCombinationISJ_fSJ_fLNS_15FloatRoundStyleE2EEESI_S1O_JEEENS4_5SM1004TMEM4LOAD26SM100_TMEM_LOAD_16dp32b32xENS4_13SM90_TMA_LOADENS16_INS17_ILi2ELi4ELi3EEES1A_NSX_INS5_IJS1B_SF_EEENS5_IJSF_SC_EEEEEEENS4_39AutoVectorizingCopyWithAssumedAlignmentILi128EEENS4_14SM90_TMA_STOREES24_S26_S26_EEEvvEEEEvNT_6ParamsE)
        /*0038*/ 	.word	0x00000000


	//----- nvinfo : EIATTR_MIN_STACK_SIZE
	.align		4
.L_28:
        /*003c*/ 	.byte	0x04, 0x12
        /*003e*/ 	.short	(.L_30 - .L_29)
	.align		4
.L_29:
        /*0040*/ 	.word	index@(_ZN7cutlass13device_kernelINS_4gemm6kernel13GemmUniversalIN4cute5tupleIJiiiiEEENS1_10collective13CollectiveMmaINS1_35MainloopSm100TmaUmmaWarpSpecializedILi5ELi2ELi4ENS5_IJNS4_1CILi2EEESB_NSA_ILi1EEEEEEEENS5_IJNSA_ILi64EEENSA_ILi256EEENSA_ILi128EEEEEENS_12float_e5m2_tENS5_IJlSC_lEEESJ_SK_NS4_8TiledMMAINS4_8MMA_AtomIJNS4_10MMA_TraitsINS4_19SM100_MMA_F8F6F4_SSEJSJ_SJ_fSF_SG_NS4_17integral_constantINS4_4UMMA5MajorELSR_0EEESS_NSP_INSQ_7ScaleInELST_0EEESU_EEEEEENS4_6LayoutINS5_IJSC_SC_SC_EEENS5_IJNSA_ILi0EEESZ_SZ_EEEEENS5_IJNS4_10UnderscoreES12_S12_EEEEENS4_23SM90_TMA_LOAD_MULTICASTENS4_14ComposedLayoutINS4_7SwizzleILi3ELi4ELi3EEENS4_18smem_ptr_flag_bitsILi8EEENSX_INS5_IJNSA_ILi8EEESH_EEENS5_IJSH_SC_EEEEEEEvNS4_8identityES15_S1F_vS1G_EENS_8epilogue10collective18CollectiveEpilogueINS1I_23Sm100TmaWarpSpecializedILi4ELi2ELi32ELb0ELb0EEEJSI_NS5_IJNSX_ISF_SC_EES1N_EEESJ_SK_SJ_SK_NS1I_6fusion15FusionCallbacksIS1M_NS1P_17LinearCombinationISJ_fSJ_fLNS_15FloatRoundStyleE2EEESI_S1O_JEEENS4_5SM1004TMEM4LOAD26SM100_TMEM_LOAD_16dp32b32xENS4_13SM90_TMA_LOADENS16_INS17_ILi2ELi4ELi3EEES1A_NSX_INS5_IJS1B_SF_EEENS5_IJSF_SC_EEEEEEENS4_39AutoVectorizingCopyWithAssumedAlignmentILi128EEENS4_14SM90_TMA_STOREES24_S26_S26_EEEvvEEEEvNT_6ParamsE)
        /*0044*/ 	.word	0x00000000
.L_30:


//--------------------- .nv.compat                --------------------------
	.section	.nv.compat,"",@"SHT_CUDA_COMPAT_INFO"
	.align	4
        /*0000*/ 	.byte	0x02, 0x09, 0x01, 0x00, 0x02, 0x02, 0x02, 0x00, 0x02, 0x05, 0x05, 0x00, 0x03, 0x07, 0x01, 0x01
        /*0010*/ 	.byte	0x02, 0x03, 0x01, 0x00, 0x02, 0x06, 0x01, 0x00, 0x04, 0x0b, 0x08, 0x00, 0x09, 0x00, 0x00, 0x00
        /*0020*/ 	.byte	0x00, 0x00, 0x00, 0x00


//--------------------- .nv.info._ZN7cutlass13device_kernelINS_4gemm6kernel13GemmUniversalIN4cute5tupleIJiiiiEEENS1_10collective13CollectiveMmaINS1_35MainloopSm100TmaUmmaWarpSpecializedILi5ELi2ELi4ENS5_IJNS4_1CILi2EEESB_NSA_ILi1EEEEEEEENS5_IJNSA_ILi64EEENSA_ILi256EEENSA_ILi128EEEEEENS_12float_e5m2_tENS5_IJlSC_lEEESJ_SK_NS4_8TiledMMAINS4_8MMA_AtomIJNS4_10MMA_TraitsINS4_19SM100_MMA_F8F6F4_SSEJSJ_SJ_fSF_SG_NS4_17integral_constantINS4_4UMMA5MajorELSR_0EEESS_NSP_INSQ_7ScaleInELST_0EEESU_EEEEEENS4_6LayoutINS5_IJSC_SC_SC_EEENS5_IJNSA_ILi0EEESZ_SZ_EEEEENS5_IJNS4_10UnderscoreES12_S12_EEEEENS4_23SM90_TMA_LOAD_MULTICASTENS4_14ComposedLayoutINS4_7SwizzleILi3ELi4ELi3EEENS4_18smem_ptr_flag_bitsILi8EEENSX_INS5_IJNSA_ILi8EEESH_EEENS5_IJSH_SC_EEEEEEEvNS4_8identityES15_S1F_vS1G_EENS_8epilogue10collective18CollectiveEpilogueINS1I_23Sm100TmaWarpSpecializedILi4ELi2ELi32ELb0ELb0EEEJSI_NS5_IJNSX_ISF_SC_EES1N_EEESJ_SK_SJ_SK_NS1I_6fusion15FusionCallbacksIS1M_NS1P_17LinearCombinationISJ_fSJ_fLNS_15FloatRoundStyleE2EEESI_S1O_JEEENS4_5SM1004TMEM4LOAD26SM100_TMEM_LOAD_16dp32b32xENS4_13SM90_TMA_LOADENS16_INS17_ILi2ELi4ELi3EEES1A_NSX_INS5_IJS1B_SF_EEENS5_IJSF_SC_EEEEEEENS4_39AutoVectorizingCopyWithAssumedAlignmentILi128EEENS4_14SM90_TMA_STOREES24_S26_S26_EEEvvEEEEvNT_6ParamsE --------------------------
	.section	.nv.info._ZN7cutlass13device_kernelINS_4gemm6kernel13GemmUniversalIN4cute5tupleIJiiiiEEENS1_10collective13CollectiveMmaINS1_35MainloopSm100TmaUmmaWarpSpecializedILi5ELi2ELi4ENS5_IJNS4_1CILi2EEESB_NSA_ILi1EEEEEEEENS5_IJNSA_ILi64EEENSA_ILi256EEENSA_ILi128EEEEEENS_12float_e5m2_tENS5_IJlSC_lEEESJ_SK_NS4_8TiledMMAINS4_8MMA_AtomIJNS4_10MMA_TraitsINS4_19SM100_MMA_F8F6F4_SSEJSJ_SJ_fSF_SG_NS4_17integral_constantINS4_4UMMA5MajorELSR_0EEESS_NSP_INSQ_7ScaleInELST_0EEESU_EEEEEENS4_6LayoutINS5_IJSC_SC_SC_EEENS5_IJNSA_ILi0EEESZ_SZ_EEEEENS5_IJNS4_10UnderscoreES12_S12_EEEEENS4_23SM90_TMA_LOAD_MULTICASTENS4_14ComposedLayoutINS4_7SwizzleILi3ELi4ELi3EEENS4_18smem_ptr_flag_bitsILi8EEENSX_INS5_IJNSA_ILi8EEESH_EEENS5_IJSH_SC_EEEEEEEvNS4_8identityES15_S1F_vS1G_EENS_8epilogue10collective18CollectiveEpilogueINS1I_23Sm100TmaWarpSpecializedILi4ELi2ELi32ELb0ELb0EEEJSI_NS5_IJNSX_ISF_SC_EES1N_EEESJ_SK_SJ_SK_NS1I_6fusion15FusionCallbacksIS1M_NS1P_17LinearCombinationISJ_fSJ_fLNS_15FloatRoundStyleE2EEESI_S1O_JEEENS4_5SM1004TMEM4LOAD26SM100_TMEM_LOAD_16dp32b32xENS4_13SM90_TMA_LOADENS16_INS17_ILi2ELi4ELi3EEES1A_NSX_INS5_IJS1B_SF_EEENS5_IJSF_SC_EEEEEEENS4_39AutoVectorizingCopyWithAssumedAlignmentILi128EEENS4_14SM90_TMA_STOREES24_S26_S26_EEEvvEEEEvNT_6ParamsE,"",@"SHT_CUDA_INFO"
	.sectionflags	@""
	.align	4


	//----- nvinfo : EIATTR_CUDA_API_VERSION
	.align		4
        /*0000*/ 	.byte	0x04, 0x37
        /*0002*/ 	.short	(.L_32 - .L_31)
.L_31:
        /*0004*/ 	.word	0x00000082


	//----- nvinfo : EIATTR_KPARAM_INFO
	.align		4
.L_32:
        /*0008*/ 	.byte	0x04, 0x17
        /*000a*/ 	.short	(.L_34 - .L_33)
.L_33:
        /*000c*/ 	.word	0x00000000
        /*0010*/ 	.short	0x0000
        /*0012*/ 	.short	0x0000
        /*0014*/ 	.byte	0x00, 0xf0, 0x01, 0x20


	//----- nvinfo : EIATTR_AT_ENTRY_FRAGMENTS
	.align		4
.L_34:
        /*0018*/ 	.byte	0x04, 0x4f
        /*001a*/ 	.short	(.L_36 - .L_35)


	//   ....[0]....
.L_35:
        /*001c*/ 	.word	0x00000006


	//----- nvinfo : EIATTR_RESERVED_SMEM_USED
	.align		4
.L_36:
        /*0020*/ 	.byte	0x01, 0x41
	.zero		2


	//----- nvinfo : EIATTR_SPARSE_MMA_MASK
	.align		4
        /*0024*/ 	.byte	0x03, 0x50
        /*0026*/ 	.short	0x0000


	//----- nvinfo : EIATTR_TCGEN05_1CTA_USED
	.align		4
        /*0028*/ 	.byte	0x01, 0x51
	.zero		2


	//----- nvinfo : EIATTR_MAXREG_COUNT
	.align		4
        /*002c*/ 	.byte	0x03, 0x1b
        /*002e*/ 	.short	0x00ff


	//----- nvinfo : EIATTR_NUM_BARRIERS
	.align		4
        /*0030*/ 	.byte	0x02, 0x4c
        /*0032*/ 	.byte	0x07
	.zero		1


	//----- nvinfo : EIATTR_EXTERNS
	.align		4
        /*0034*/ 	.byte	0x04, 0x0f
        /*0036*/ 	.short	(.L_38 - .L_37)


	//   ....[0]....
	.align		4
.L_37:
        /*0038*/ 	.word	index@(__assertfail)


	//----- nvinfo : EIATTR_MERCURY_ISA_VERSION
	.align		4
.L_38:
        /*003c*/ 	.byte	0x03, 0x5f
        /*003e*/ 	.short	0x0101


	//----- nvinfo : EIATTR_INT_WARP_WIDE_INSTR_OFFSETS
	.align		4
        /*0040*/ 	.byte	0x04, 0x31
        /*0042*/ 	.short	(.L_40 - .L_39)


	//   ....[0]....
.L_39:
        /*0044*/ 	.word	0x00003f10


	//   ....[1]....
        /*0048*/ 	.word	0x00003f30


	//   ....[2]....
        /*004c*/ 	.word	0x00003f60


	//   ....[3]....
        /*0050*/ 	.word	0x00004ae0


	//   ....[4]....
        /*0054*/ 	.word	0x00004b50


	//   ....[5]....
        /*0058*/ 	.word	0x00004c20


	//   ....[6]....
        /*005c*/ 	.word	0x00004ca0


	//   ....[7]....
        /*0060*/ 	.word	0x00004d90


	//   ....[8]....
        /*0064*/ 	.word	0x00004e10


	//   ....[9]....
        /*0068*/ 	.word	0x00004ef0


	//   ....[10]....
        /*006c*/ 	.word	0x00004fa0


	//----- nvinfo : EIATTR_COOP_GROUP_MASK_REGIDS
	.align		4
.L_40:
        /*0070*/ 	.byte	0x04, 0x29
        /*0072*/ 	.short	(.L_42 - .L_41)


	//   ....[0]....
.L_41:
        /*0074*/ 	.word	0xffffffff


	//   ....[1]....
        /*0078*/ 	.word	0xffffffff


	//   ....[2]....
        /*007c*/ 	.word	0xffffffff


	//   ....[3]....
        /*0080*/ 	.word	0xffffffff


	//   ....[4]....
        /*0084*/ 	.word	0xffffffff


	//   ....[5]....
        /*0088*/ 	.word	0xffffffff


	//   ....[6]....
        /*008c*/ 	.word	0xffffffff


	//   ....[7]....
        /*0090*/ 	.word	0xffffffff


	//   ....[8]....
        /*0094*/ 	.word	0xffffffff


	//   ....[9]....
        /*0098*/ 	.word	0xffffffff


	//   ....[10]....
        /*009c*/ 	.word	0xffffffff


	//   ....[11]....
        /*00a0*/ 	.word	0xffffffff


	//   ....[12]....
        /*00a4*/ 	.word	0xffffffff


	//   ....[13]....
        /*00a8*/ 	.word	0xffffffff


	//----- nvinfo : EIATTR_COOP_GROUP_INSTR_OFFSETS
	.align		4
.L_42:
        /*00ac*/ 	.byte	0x04, 0x28
        /*00ae*/ 	.short	(.L_44 - .L_43)


	//   ....[0]....
.L_43:
        /*00b0*/ 	.word	0x00000080


	//   ....[1]....
        /*00b4*/ 	.word	0x000004f0


	//   ....[2]....
        /*00b8*/ 	.word	0x000006c0


	//   ....[3]....
        /*00bc*/ 	.word	0x00000860


	//   ....[4]....
        /*00c0*/ 	.word	0x00000960


	//   ....[5]....
        /*00c4*/ 	.word	0x00000ad0


	//   ....[6]....
        /*00c8*/ 	.word	0x00000c70


	//   ....[7]....
        /*00cc*/ 	.word	0x00000e20


	//   ....[8]....
        /*00d0*/ 	.word	0x00002190


	//   ....[9]....
        /*00d4*/ 	.word	0x00003100


	//   ....[10]....
        /*00d8*/ 	.word	0x00003310


	//   ....[11]....
        /*00dc*/ 	.word	0x00003340


	//   ....[12]....
        /*00e0*/ 	.word	0x00003df0


	//   ....[13]....
        /*00e4*/ 	.word	0x00004020


	//----- nvinfo : EIATTR_VRC_CTA_INIT_COUNT
	.align		4
.L_44:
        /*00e8*/ 	.byte	0x02, 0x4a
        /*00ea*/ 	.byte	0x80
	.zero		1


	//----- nvinfo : EIATTR_SYSCALL_OFFSETS
	.align		4
        /*00ec*/ 	.byte	0x04, 0x46
        /*00ee*/ 	.short	(.L_46 - .L_45)


	//   ....[0]....
.L_45:
        /*00f0*/ 	.word	0x00005c30


	//   ....[1]....
        /*00f4*/ 	.word	0x00005d70


	//   ....[2]....
        /*00f8*/ 	.word	0x000065a0


	//   ....[3]....
        /*00fc*/ 	.word	0x00007330


	//   ....[4]....
        /*0100*/ 	.word	0x00008080


	//   ....[5]....
        /*0104*/ 	.word	0x00008e00


	//----- nvinfo : EIATTR_MBARRIER_INSTR_OFFSETS
	.align		4
.L_46:
        /*0108*/ 	.byte	0x04, 0x39
        /*010a*/ 	.short	(.L_48 - .L_47)


	//   ....[0]....
.L_47:
        /*010c*/ 	.word	0x00000610
        /*0110*/ 	.word	0x000000ff
        /*0114*/ 	.word	0x00000000
        /*0118*/ 	.short	0x0100
        /*011a*/ 	.byte	0x04
	.zero		1


	//   ....[1]....
        /*011c*/ 	.word	0x00000620
        /*0120*/ 	.word	0x000000ff
        /*0124*/ 	.word	0x00000028
        /*0128*/ 	.short	0x0100
        /*012a*/ 	.byte	0x04
	.zero		1


	//   ....[2]....
        /*012c*/ 	.word	0x00000630
        /*0130*/ 	.word	0x000000ff
        /*0134*/ 	.word	0x00000008
        /*0138*/ 	.short	0x0100
        /*013a*/ 	.byte	0x04
	.zero		1


	//   ....[3]....
        /*013c*/ 	.word	0x00000640
        /*0140*/ 	.word	0x000000ff
        /*0144*/ 	.word	0x00000030
        /*0148*/ 	.short	0x0100
        /*014a*/ 	.byte	0x04
	.zero		1


	//   ....[4]....
        /*014c*/ 	.word	0x00000650
        /*0150*/ 	.word	0x000000ff
        /*0154*/ 	.word	0x00000010
        /*0158*/ 	.short	0x0100
        /*015a*/ 	.byte	0x04
	.zero		1


	//   ....[5]....
        /*015c*/ 	.word	0x00000660
        /*0160*/ 	.word	0x000000ff
        /*0164*/ 	.word	0x00000038
        /*0168*/ 	.short	0x0100
        /*016a*/ 	.byte	0x04
	.zero		1


	//   ....[6]....
        /*016c*/ 	.word	0x00000670
        /*0170*/ 	.word	0x000000ff
        /*0174*/ 	.word	0x00000018
        /*0178*/ 	.short	0x0100
        /*017a*/ 	.byte	0x04
	.zero		1


	//   ....[7]....
        /*017c*/ 	.word	0x00000680
        /*0180*/ 	.word	0x000000ff
        /*0184*/ 	.word	0x00000040
        /*0188*/ 	.short	0x0100
        /*018a*/ 	.byte	0x04
	.zero		1


	//   ....[8]....
        /*018c*/ 	.word	0x00000690
        /*0190*/ 	.word	0x000000ff
        /*0194*/ 	.word	0x00000020
        /*0198*/ 	.short	0x0100
        /*019a*/ 	.byte	0x04
	.zero		1


	//   ....[9]....
        /*019c*/ 	.word	0x000006a0
        /*01a0*/ 	.word	0x000000ff
        /*01a4*/ 	.word	0x00000048
        /*01a8*/ 	.short	0x0100
        /*01aa*/ 	.byte	0x04
	.zero		1


	//   ....[10]....
        /*01ac*/ 	.word	0x000007d0
        /*01b0*/ 	.word	0x000000ff
        /*01b4*/ 	.word	0x00000050
        /*01b8*/ 	.short	0x0100
        /*01ba*/ 	.byte	0x04
	.zero		1


	//   ....[11]....
        /*01bc*/ 	.word	0x000007e0
        /*01c0*/ 	.word	0x000000ff
        /*01c4*/ 	.word	0x00000070
        /*01c8*/ 	.short	0x0100
        /*01ca*/ 	.byte	0x04
	.zero		1


	//   ....[12]....
        /*01cc*/ 	.word	0x000007f0
        /*01d0*/ 	.word	0x000000ff
        /*01d4*/ 	.word	0x00000058
        /*01d8*/ 	.short	0x0100
        /*01da*/ 	.byte	0x04
	.zero		1


	//   ....[13]....
        /*01dc*/ 	.word	0x00000800
        /*01e0*/ 	.word	0x000000ff
        /*01e4*/ 	.word	0x00000078
        /*01e8*/ 	.short	0x0100
        /*01ea*/ 	.byte	0x04
	.zero		1


	//   ....[14]....
        /*01ec*/ 	.word	0x00000810
        /*01f0*/ 	.word	0x000000ff
        /*01f4*/ 	.word	0x00000060
        /*01f8*/ 	.short	0x0100
        /*01fa*/ 	.byte	0x04
	.zero		1


	//   ....[15]....
        /*01fc*/ 	.word	0x00000820
        /*0200*/ 	.word	0x000000ff
        /*0204*/ 	.word	0x00000080
        /*0208*/ 	.short	0x0100
        /*020a*/ 	.byte	0x04
	.zero		1


	//   ....[16]....
        /*020c*/ 	.word	0x00000830
        /*0210*/ 	.word	0x000000ff
        /*0214*/ 	.word	0x00000068
        /*0218*/ 	.short	0x0100
        /*021a*/ 	.byte	0x04
	.zero		1


	//   ....[17]....
        /*021c*/ 	.word	0x00000840
        /*0220*/ 	.word	0x000000ff
        /*0224*/ 	.word	0x00000088
        /*0228*/ 	.short	0x0100
        /*022a*/ 	.byte	0x04
	.zero		1


	//   ....[18]....
        /*022c*/ 	.word	0x00000930
        /*0230*/ 	.word	0x000000ff
        /*0234*/ 	.word	0x00000090
        /*0238*/ 	.short	0x0100
        /*023a*/ 	.byte	0x06
	.zero		1


	//   ....[19]....
        /*023c*/ 	.word	0x00000940
        /*0240*/ 	.word	0x000000ff
        /*0244*/ 	.word	0x00000098
        /*0248*/ 	.short	0x0100
        /*024a*/ 	.byte	0x06
	.zero		1


	//   ....[20]....
        /*024c*/ 	.word	0x00000a80
        /*0250*/ 	.word	0x000000ff
        /*0254*/ 	.word	0x000000a0
        /*0258*/ 	.short	0x0100
        /*025a*/ 	.byte	0x06
	.zero		1


	//   ....[21]....
        /*025c*/ 	.word	0x00000a90
        /*0260*/ 	.word	0x000000ff
        /*0264*/ 	.word	0x000000b0
        /*0268*/ 	.short	0x0100
        /*026a*/ 	.byte	0x06
	.zero		1


	//   ....[22]....
        /*026c*/ 	.word	0x00000aa0
        /*0270*/ 	.word	0x000000ff
        /*0274*/ 	.word	0x000000a8
        /*0278*/ 	.short	0x0100
        /*027a*/ 	.byte	0x06
	.zero		1


	//   ....[23]....
        /*027c*/ 	.word	0x00000ab0
        /*0280*/ 	.word	0x000000ff
        /*0284*/ 	.word	0x000000b8
        /*0288*/ 	.short	0x0100
        /*028a*/ 	.byte	0x06
	.zero		1


	//   ....[24]....
        /*028c*/ 	.word	0x00000be0
        /*0290*/ 	.word	0x000000ff
        /*0294*/ 	.word	0x000000c0
        /*0298*/ 	.short	0x0100
        /*029a*/ 	.byte	0x04
	.zero		1


	//   ....[25]....
        /*029c*/ 	.word	0x00000bf0
        /*02a0*/ 	.word	0x000000ff
        /*02a4*/ 	.word	0x000000e0
        /*02a8*/ 	.short	0x0100
        /*02aa*/ 	.byte	0x04
	.zero		1


	//   ....[26]....
        /*02ac*/ 	.word	0x00000c00
        /*02b0*/ 	.word	0x000000ff
        /*02b4*/ 	.word	0x000000c8
        /*02b8*/ 	.short	0x0100
        /*02ba*/ 	.byte	0x04
	.zero		1


	//   ....[27]....
        /*02bc*/ 	.word	0x00000c10
        /*02c0*/ 	.word	0x000000ff
        /*02c4*/ 	.word	0x000000e8
        /*02c8*/ 	.short	0x0100
        /*02ca*/ 	.byte	0x04
	.zero		1


	//   ....[28]....
        /*02cc*/ 	.word	0x00000c20
        /*02d0*/ 	.word	0x000000ff
        /*02d4*/ 	.word	0x000000d0
        /*02d8*/ 	.short	0x0100
        /*02da*/ 	.byte	0x04
	.zero		1


	//   ....[29]....
        /*02dc*/ 	.word	0x00000c30
        /*02e0*/ 	.word	0x000000ff
        /*02e4*/ 	.word	0x000000f0
        /*02e8*/ 	.short	0x0100
        /*02ea*/ 	.byte	0x04
	.zero		1


	//   ....[30]....
        /*02ec*/ 	.word	0x00000c40
        /*02f0*/ 	.word	0x000000ff
        /*02f4*/ 	.word	0x000000d8
        /*02f8*/ 	.short	0x0100
        /*02fa*/ 	.byte	0x04
	.zero		1


	//   ....[31]....
        /*02fc*/ 	.word	0x00000c50
        /*0300*/ 	.word	0x000000ff
        /*0304*/ 	.word	0x000000f8
        /*0308*/ 	.short	0x0100
        /*030a*/ 	.byte	0x04
	.zero		1


	//   ....[32]....
        /*030c*/ 	.word	0x00000d40
        /*0310*/ 	.word	0x000000ff
        /*0314*/ 	.word	0x00000100
        /*0318*/ 	.short	0x0100
        /*031a*/ 	.byte	0x04
	.zero		1


	//   ....[33]....
        /*031c*/ 	.word	0x00000d50
        /*0320*/ 	.word	0x000000ff
        /*0324*/ 	.word	0x00000110
        /*0328*/ 	.short	0x0100
        /*032a*/ 	.byte	0x04
	.zero		1


	//   ....[34]....
        /*032c*/ 	.word	0x00000d60
        /*0330*/ 	.word	0x000000ff
        /*0334*/ 	.word	0x00000108
        /*0338*/ 	.short	0x0100
        /*033a*/ 	.byte	0x04
	.zero		1


	//   ....[35]....
        /*033c*/ 	.word	0x00000d70
        /*0340*/ 	.word	0x000000ff
        /*0344*/ 	.word	0x00000118
        /*0348*/ 	.short	0x0100
        /*034a*/ 	.byte	0x04
	.zero		1


	//   ....[36]....
        /*034c*/ 	.word	0x00001a20
        /*0350*/ 	.word	0x00000000
        /*0354*/ 	.word	0x00000110
        /*0358*/ 	.short	0x010a
        /*035a*/ 	.byte	0xff
	.zero		1


	//   ....[37]....
        /*035c*/ 	.word	0x00001a40
        /*0360*/ 	.word	0x00000000
        /*0364*/ 	.word	0x00000100
        /*0368*/ 	.short	0x0101
        /*036a*/ 	.byte	0xff
	.zero		1


	//   ....[38]....
        /*036c*/ 	.word	0x00001b00
        /*0370*/ 	.word	0x000000ff
        /*0374*/ 	.word	0x00000028
        /*0378*/ 	.short	0x010a
        /*037a*/ 	.byte	0x04
	.zero		1


	//   ....[39]....
        /*037c*/ 	.word	0x00001b90
        /*0380*/ 	.word	0x000000ff
        /*0384*/ 	.word	0x00000028
        /*0388*/ 	.short	0x010a
        /*038a*/ 	.byte	0x21
	.zero		1


	//   ....[40]....
        /*038c*/ 	.word	0x00001d20
        /*0390*/ 	.word	0x000000ff
        /*0394*/ 	.word	0x00000028
        /*0398*/ 	.short	0x010a
        /*039a*/ 	.byte	0x05
	.zero		1


	//   ....[41]....
        /*039c*/ 	.word	0x00001e50
        /*03a0*/ 	.word	0x000000ff
        /*03a4*/ 	.word	0x00000098
        /*03a8*/ 	.short	0x0101
        /*03aa*/ 	.byte	0x15
	.zero		1


	//   ....[42]....
        /*03ac*/ 	.word	0x00001e70
        /*03b0*/ 	.word	0x000000ff
        /*03b4*/ 	.word	0x00000028
        /*03b8*/ 	.short	0x010a
        /*03ba*/ 	.byte	0x04
	.zero		1


	//   ....[43]....
        /*03bc*/ 	.word	0x00001ef0
        /*03c0*/ 	.word	0x000000ff
        /*03c4*/ 	.word	0x00000028
        /*03c8*/ 	.short	0x010a
        /*03ca*/ 	.byte	0x11
	.zero		1


	//   ....[44]....
        /*03cc*/ 	.word	0x00002080
        /*03d0*/ 	.word	0x000000ff
        /*03d4*/ 	.word	0x00000028
        /*03d8*/ 	.short	0x010a
        /*03da*/ 	.byte	0x05
	.zero		1


	//   ....[45]....
        /*03dc*/ 	.word	0x000021c0
        /*03e0*/ 	.word	0x00000003
        /*03e4*/ 	.word	0x000000a0
        /*03e8*/ 	.short	0x010a
        /*03ea*/ 	.byte	0xff
	.zero		1


	//   ....[46]....
        /*03ec*/ 	.word	0x00002310
        /*03f0*/ 	.word	0x00000000
        /*03f4*/ 	.word	0x00000000
        /*03f8*/ 	.short	0x0101
        /*03fa*/ 	.byte	0xff
	.zero		1


	//   ....[47]....
        /*03fc*/ 	.word	0x000028c0
        /*0400*/ 	.word	0x000000ff
        /*0404*/ 	.word	0x00000000
        /*0408*/ 	.short	0x010a
        /*040a*/ 	.byte	0x04
	.zero		1


	//   ....[48]....
        /*040c*/ 	.word	0x00002950
        /*0410*/ 	.word	0x000000ff
        /*0414*/ 	.word	0x00000000
        /*0418*/ 	.short	0x010a
        /*041a*/ 	.byte	0x05
	.zero		1


	//   ....[49]....
        /*041c*/ 	.word	0x000029e0
        /*0420*/ 	.word	0x000000ff
        /*0424*/ 	.word	0x00000000
        /*0428*/ 	.short	0x010a
        /*042a*/ 	.byte	0x05
	.zero		1


	//   ....[50]....
        /*042c*/ 	.word	0x00002a70
        /*0430*/ 	.word	0x000000ff
        /*0434*/ 	.word	0x00000000
        /*0438*/ 	.short	0x010a
        /*043a*/ 	.byte	0x05
	.zero		1


	//   ....[51]....
        /*043c*/ 	.word	0x00002b10
        /*0440*/ 	.word	0x00000000
        /*0444*/ 	.word	0x00000000
        /*0448*/ 	.short	0x010a
        /*044a*/ 	.byte	0xff
	.zero		1


	//   ....[52]....
        /*044c*/ 	.word	0x00002c50
        /*0450*/ 	.word	0x00000002
        /*0454*/ 	.word	0x00000100
        /*0458*/ 	.short	0x010a
        /*045a*/ 	.byte	0xff
	.zero		1


	//   ....[53]....
        /*045c*/ 	.word	0x00002cb0
        /*0460*/ 	.word	0x00000004
        /*0464*/ 	.word	0x00000000
        /*0468*/ 	.short	0x0101
        /*046a*/ 	.byte	0xff
	.zero		1


	//   ....[54]....
        /*046c*/ 	.word	0x00002cd0
        /*0470*/ 	.word	0x000000ff
        /*0474*/ 	.word	0x000000b0
        /*0478*/ 	.short	0x010a
        /*047a*/ 	.byte	0x04
	.zero		1


	//   ....[55]....
        /*047c*/ 	.word	0x00002df0
        /*0480*/ 	.word	0x00000002
        /*0484*/ 	.word	0x000000a0
        /*0488*/ 	.short	0x010a
        /*048a*/ 	.byte	0xff
	.zero		1


	//   ....[56]....
        /*048c*/ 	.word	0x00002f00
        /*0490*/ 	.word	0x00000002
        /*0494*/ 	.word	0x00000000
        /*0498*/ 	.short	0x0101
        /*049a*/ 	.byte	0xff
	.zero		1


	//   ....[57]....
        /*049c*/ 	.word	0x00002f90
        /*04a0*/ 	.word	0x000000ff
        /*04a4*/ 	.word	0x000000b0
        /*04a8*/ 	.short	0x0106
        /*04aa*/ 	.byte	0x04
	.zero		1


	//   ....[58]....
        /*04ac*/ 	.word	0x00002fb0
        /*04b0*/ 	.word	0x000000ff
        /*04b4*/ 	.word	0x000000b0
        /*04b8*/ 	.short	0x010a
        /*04ba*/ 	.byte	0x04
	.zero		1


	//   ....[59]....
        /*04bc*/ 	.word	0x00003040
        /*04c0*/ 	.word	0x000000ff
        /*04c4*/ 	.word	0x000000b0
        /*04c8*/ 	.short	0x0106
        /*04ca*/ 	.byte	0x07
	.zero		1


	//   ....[60]....
        /*04cc*/ 	.word	0x00003080
        /*04d0*/ 	.word	0x00000000
        /*04d4*/ 	.word	0x000000b0
        /*04d8*/ 	.short	0x010a
        /*04da*/ 	.byte	0xff
	.zero		1


	//   ....[61]....
        /*04dc*/ 	.word	0x000035e0
        /*04e0*/ 	.word	0x00000000
        /*04e4*/ 	.word	0x000000a0
        /*04e8*/ 	.short	0x010a
        /*04ea*/ 	.byte	0xff
	.zero		1


	//   ....[62]....
        /*04ec*/ 	.word	0x000036e0
        /*04f0*/ 	.word	0x00000003
        /*04f4*/ 	.word	0x00000000
        /*04f8*/ 	.short	0x0101
        /*04fa*/ 	.byte	0xff
	.zero		1


	//   ....[63]....
        /*04fc*/ 	.word	0x000036f0
        /*0500*/ 	.word	0x000000ff
        /*0504*/ 	.word	0x00000000
        /*0508*/ 	.short	0x010a
        /*050a*/ 	.byte	0x04
	.zero		1


	//   ....[64]....
        /*050c*/ 	.word	0x00003770
        /*0510*/ 	.word	0x000000ff
        /*0514*/ 	.word	0x000000e0
        /*0518*/ 	.short	0x010a
        /*051a*/ 	.byte	0x1f
	.zero		1


	//   ....[65]....
        /*051c*/ 	.word	0x00003850
        /*0520*/ 	.word	0x000000ff
        /*0524*/ 	.word	0x00000000
        /*0528*/ 	.short	0x010a
        /*052a*/ 	.byte	0x05
	.zero		1


	//   ....[66]....
        /*052c*/ 	.word	0x00003990
        /*0530*/ 	.word	0x000000ff
        /*0534*/ 	.word	0x00000000
        /*0538*/ 	.short	0x010a
        /*053a*/ 	.byte	0x04
	.zero		1


	//   ....[67]....
        /*053c*/ 	.word	0x00003c20
        /*0540*/ 	.word	0x000000ff
        /*0544*/ 	.word	0x00000000
        /*0548*/ 	.short	0x010a
        /*054a*/ 	.byte	0x04
	.zero		1


	//   ....[68]....
        /*054c*/ 	.word	0x00003cb0
        /*0550*/ 	.word	0x000000ff
        /*0554*/ 	.word	0x00000000
        /*0558*/ 	.short	0x010a
        /*055a*/ 	.byte	0x05
	.zero		1


	//   ....[69]....
        /*055c*/ 	.word	0x00003d40
        /*0560*/ 	.word	0x000000ff
        /*0564*/ 	.word	0x00000000
        /*0568*/ 	.short	0x010a
        /*056a*/ 	.byte	0x05
	.zero		1


	//   ....[70]....
        /*056c*/ 	.word	0x00003dd0
        /*0570*/ 	.word	0x000000ff
        /*0574*/ 	.word	0x00000000
        /*0578*/ 	.short	0x010a
        /*057a*/ 	.byte	0x04
	.zero		1


	//   ....[71]....
        /*057c*/ 	.word	0x000042e0
        /*0580*/ 	.word	0x0000000c
        /*0584*/ 	.word	0x000000a0
        /*0588*/ 	.short	0x010a
        /*058a*/ 	.byte	0xff
	.zero		1


	//   ....[72]....
        /*058c*/ 	.word	0x00004450
        /*0590*/ 	.word	0x00000000
        /*0594*/ 	.word	0x00000000
        /*0598*/ 	.short	0x0101
        /*059a*/ 	.byte	0xff
	.zero		1


	//   ....[73]....
        /*059c*/ 	.word	0x000048e0
        /*05a0*/ 	.word	0x000000ff
        /*05a4*/ 	.word	0x00000098
        /*05a8*/ 	.short	0x010a
        /*05aa*/ 	.byte	0x15
	.zero		1


	//   ....[74]....
        /*05ac*/ 	.word	0x00004a60
        /*05b0*/ 	.word	0x000000ff
        /*05b4*/ 	.word	0x00000070
        /*05b8*/ 	.short	0x010a
        /*05ba*/ 	.byte	0x15
	.zero		1


	//   ....[75]....
        /*05bc*/ 	.word	0x00004bd0
        /*05c0*/ 	.word	0x000000ff
        /*05c4*/ 	.word	0x00000050
        /*05c8*/ 	.short	0x010b
        /*05ca*/ 	.byte	0x15
	.zero		1


	//   ....[76]....
        /*05cc*/ 	.word	0x00004be0
        /*05d0*/ 	.word	0x000000ff
        /*05d4*/ 	.word	0x00000000
        /*05d8*/ 	.short	0x0101
        /*05da*/ 	.byte	0x28
	.zero		1


	//   ....[77]....
        /*05dc*/ 	.word	0x00004bf0
        /*05e0*/ 	.word	0x000000ff
        /*05e4*/ 	.word	0x00000078
        /*05e8*/ 	.short	0x010a
        /*05ea*/ 	.byte	0x15
	.zero		1


	//   ....[78]....
        /*05ec*/ 	.word	0x00004d40
        /*05f0*/ 	.word	0x000000ff
        /*05f4*/ 	.word	0x00000058
        /*05f8*/ 	.short	0x010b
        /*05fa*/ 	.byte	0x15
	.zero		1


	//   ....[79]....
        /*05fc*/ 	.word	0x00004d50
        /*0600*/ 	.word	0x000000ff
        /*0604*/ 	.word	0x00000000
        /*0608*/ 	.short	0x0101
        /*060a*/ 	.byte	0x27
	.zero		1


	//   ....[80]....
        /*060c*/ 	.word	0x00004d60
        /*0610*/ 	.word	0x000000ff
        /*0614*/ 	.word	0x00000080
        /*0618*/ 	.short	0x010a
        /*061a*/ 	.byte	0x15
	.zero		1


	//   ....[81]....
        /*061c*/ 	.word	0x00004ea0
        /*0620*/ 	.word	0x000000ff
        /*0624*/ 	.word	0x00000060
        /*0628*/ 	.short	0x010b
        /*062a*/ 	.byte	0x15
	.zero		1


	//   ....[82]....
        /*062c*/ 	.word	0x00004eb0
        /*0630*/ 	.word	0x000000ff
        /*0634*/ 	.word	0x00000000
        /*0638*/ 	.short	0x0101
        /*063a*/ 	.byte	0x26
	.zero		1


	//   ....[83]....
        /*063c*/ 	.word	0x00004ec0
        /*0640*/ 	.word	0x000000ff
        /*0644*/ 	.word	0x00000088
        /*0648*/ 	.short	0x010a
        /*064a*/ 	.byte	0x15
	.zero		1


	//   ....[84]....
        /*064c*/ 	.word	0x000050b0
        /*0650*/ 	.word	0x000000ff
        /*0654*/ 	.word	0x00000068
        /*0658*/ 	.short	0x010b
        /*065a*/ 	.byte	0x15
	.zero		1


	//   ....[85]....
        /*065c*/ 	.word	0x000050c0
        /*0660*/ 	.word	0x000000ff
        /*0664*/ 	.word	0x00000000
        /*0668*/ 	.short	0x0101
        /*066a*/ 	.byte	0x25
	.zero		1


	//   ....[86]....
        /*066c*/ 	.word	0x000050f0
        /*0670*/ 	.word	0x000000ff
        /*0674*/ 	.word	0x00000070
        /*0678*/ 	.short	0x010a
        /*067a*/ 	.byte	0x15
	.zero		1


	//   ....[87]....
        /*067c*/ 	.word	0x00005110
        /*0680*/ 	.word	0x000000ff
        /*0684*/ 	.word	0x00000078
        /*0688*/ 	.short	0x010a
        /*068a*/ 	.byte	0x15
	.zero		1


	//   ....[88]....
        /*068c*/ 	.word	0x00005130
        /*0690*/ 	.word	0x000000ff
        /*0694*/ 	.word	0x00000080
        /*0698*/ 	.short	0x010a
        /*069a*/ 	.byte	0x15
	.zero		1


	//   ....[89]....
        /*069c*/ 	.word	0x00005170
        /*06a0*/ 	.word	0x00000000
        /*06a4*/ 	.word	0x00000088
        /*06a8*/ 	.short	0x010a
        /*06aa*/ 	.byte	0xff
	.zero		1


	//   ....[90]....
        /*06ac*/ 	.word	0x000054c0
        /*06b0*/ 	.word	0x00000003
        /*06b4*/ 	.word	0x000000a0
        /*06b8*/ 	.short	0x010a
        /*06ba*/ 	.byte	0xff
	.zero		1


	//   ....[91]....
        /*06bc*/ 	.word	0x00005640
        /*06c0*/ 	.word	0x00000000
        /*06c4*/ 	.word	0x00000000
        /*06c8*/ 	.short	0x0101
        /*06ca*/ 	.byte	0xff
	.zero		1


	//   ....[92]....
        /*06cc*/ 	.word	0x00006190
        /*06d0*/ 	.word	0x00000002
        /*06d4*/ 	.word	0x00000050
        /*06d8*/ 	.short	0x010a
        /*06da*/ 	.byte	0xff
	.zero		1


	//   ....[93]....
        /*06dc*/ 	.word	0x00006200
        /*06e0*/ 	.word	0x00000047
        /*06e4*/ 	.word	0x000000c0
        /*06e8*/ 	.short	0x010a
        /*06ea*/ 	.byte	0xff
	.zero		1


	//   ....[94]....
        /*06ec*/ 	.word	0x000062f0
        /*06f0*/ 	.word	0x00000002
        /*06f4*/ 	.word	0x00000050
        /*06f8*/ 	.short	0x010a
        /*06fa*/ 	.byte	0xff
	.zero		1


	//   ....[95]....
        /*06fc*/ 	.word	0x00006400
        /*0700*/ 	.word	0x00000000
        /*0704*/ 	.word	0x00000000
        /*0708*/ 	.short	0x0101
        /*070a*/ 	.byte	0xff
	.zero		1


	//   ....[96]....
        /*070c*/ 	.word	0x00006480
        /*0710*/ 	.word	0x00000047
        /*0714*/ 	.word	0x000000c0
        /*0718*/ 	.short	0x010a
        /*071a*/ 	.byte	0xff
	.zero		1


	//   ....[97]....
        /*071c*/ 	.word	0x00006fd0
        /*0720*/ 	.word	0x00000070
        /*0724*/ 	.word	0x00000050
        /*0728*/ 	.short	0x010a
        /*072a*/ 	.byte	0xff
	.zero		1


	//   ....[98]....
        /*072c*/ 	.word	0x000070a0
        /*0730*/ 	.word	0x00000070
        /*0734*/ 	.word	0x00000050
        /*0738*/ 	.short	0x010a
        /*073a*/ 	.byte	0xff
	.zero		1


	//   ....[99]....
        /*073c*/ 	.word	0x000071b0
        /*0740*/ 	.word	0x00000000
        /*0744*/ 	.word	0x00000000
        /*0748*/ 	.short	0x0101
        /*074a*/ 	.byte	0xff
	.zero		1


	//   ....[100]....
        /*074c*/ 	.word	0x00007d20
        /*0750*/ 	.word	0x00000070
        /*0754*/ 	.word	0x00000050
        /*0758*/ 	.short	0x010a
        /*075a*/ 	.byte	0xff
	.zero		1


	//   ....[101]....
        /*075c*/ 	.word	0x00007df0
        /*0760*/ 	.word	0x00000070
        /*0764*/ 	.word	0x00000050
        /*0768*/ 	.short	0x010a
        /*076a*/ 	.byte	0xff
	.zero		1


	//   ....[102]....
        /*076c*/ 	.word	0x00007f00
        /*0770*/ 	.word	0x00000000
        /*0774*/ 	.word	0x00000000
        /*0778*/ 	.short	0x0101
        /*077a*/ 	.byte	0xff
	.zero		1


	//   ....[103]....
        /*077c*/ 	.word	0x00008aa0
        /*0780*/ 	.word	0x00000066
        /*0784*/ 	.word	0x00000050
        /*0788*/ 	.short	0x010a
        /*078a*/ 	.byte	0xff
	.zero		1


	//   ....[104]....
        /*078c*/ 	.word	0x00008b70
        /*0790*/ 	.word	0x00000066
        /*0794*/ 	.word	0x00000050
        /*0798*/ 	.short	0x010a
        /*079a*/ 	.byte	0xff
	.zero		1


	//   ....[105]....
        /*079c*/ 	.word	0x00008c80
        /*07a0*/ 	.word	0x00000000
        /*07a4*/ 	.word	0x00000000
        /*07a8*/ 	.short	0x0101
        /*07aa*/ 	.byte	0xff
	.zero		1


	//   ....[106]....
        /*07ac*/ 	.word	0x00009110
        /*07b0*/ 	.word	0x000000ff
        /*07b4*/ 	.word	0x00000000
        /*07b8*/ 	.short	0x0101
        /*07ba*/ 	.byte	0x04
	.zero		1


	//   ....[107]....
        /*07bc*/ 	.word	0x00009920
        /*07c0*/ 	.word	0x00000000
        /*07c4*/ 	.word	0x00000110
        /*07c8*/ 	.short	0x010a
        /*07ca*/ 	.byte	0xff
	.zero		1


	//   ....[108]....
        /*07cc*/ 	.word	0x00009980
        /*07d0*/ 	.word	0x00000000
        /*07d4*/ 	.word	0x00000028
        /*07d8*/ 	.short	0x010a
        /*07da*/ 	.byte	0xff
	.zero		1


	//   ....[109]....
        /*07dc*/ 	.word	0x000099e0
        /*07e0*/ 	.word	0x00000000
        /*07e4*/ 	.word	0x00000028
        /*07e8*/ 	.short	0x010a
        /*07ea*/ 	.byte	0xff
	.zero		1


	//   ....[110]....
        /*07ec*/ 	.word	0x00009a30
        /*07f0*/ 	.word	0x00000003
        /*07f4*/ 	.word	0x000000a0
        /*07f8*/ 	.short	0x010a
        /*07fa*/ 	.byte	0xff
	.zero		1


	//   ....[111]....
        /*07fc*/ 	.word	0x00009a90
        /*0800*/ 	.word	0x00000000
        /*0804*/ 	.word	0x00000000
        /*0808*/ 	.short	0x010a
        /*080a*/ 	.byte	0xff
	.zero		1


	//   ....[112]....
        /*080c*/ 	.word	0x00009af0
        /*0810*/ 	.word	0x00000000
        /*0814*/ 	.word	0x00000000
        /*0818*/ 	.short	0x010a
        /*081a*/ 	.byte	0xff
	.zero		1


	//   ....[113]....
        /*081c*/ 	.word	0x00009b50
        /*0820*/ 	.word	0x00000000
        /*0824*/ 	.word	0x00000000
        /*0828*/ 	.short	0x010a
        /*082a*/ 	.byte	0xff
	.zero		1


	//   ....[114]....
        /*082c*/ 	.word	0x00009bb0
        /*0830*/ 	.word	0x00000000
        /*0834*/ 	.word	0x00000000
        /*0838*/ 	.short	0x010a
        /*083a*/ 	.byte	0xff
	.zero		1


	//   ....[115]....
        /*083c*/ 	.word	0x00009c00
        /*0840*/ 	.word	0x00000002
        /*0844*/ 	.word	0x00000100
        /*0848*/ 	.short	0x010a
        /*084a*/ 	.byte	0xff
	.zero		1


	//   ....[116]....
        /*084c*/ 	.word	0x00009c60
        /*0850*/ 	.word	0x00000002
        /*0854*/ 	.word	0x000000b0
        /*0858*/ 	.short	0x010a
        /*085a*/ 	.byte	0xff
	.zero		1


	//   ....[117]....
        /*085c*/ 	.word	0x00009cb0
        /*0860*/ 	.word	0x00000002
        /*0864*/ 	.word	0x000000a0
        /*0868*/ 	.short	0x010a
        /*086a*/ 	.byte	0xff
	.zero		1


	//   ....[118]....
        /*086c*/ 	.word	0x00009d10
        /*0870*/ 	.word	0x00000000
        /*0874*/ 	.word	0x000000b0
        /*0878*/ 	.short	0x010a
        /*087a*/ 	.byte	0xff
	.zero		1


	//   ....[119]....
        /*087c*/ 	.word	0x00009d60
        /*0880*/ 	.word	0x00000000
        /*0884*/ 	.word	0x000000a0
        /*0888*/ 	.short	0x010a
        /*088a*/ 	.byte	0xff
	.zero		1


	//   ....[120]....
        /*088c*/ 	.word	0x00009dc0
        /*0890*/ 	.word	0x00000003
        /*0894*/ 	.word	0x000000e0
        /*0898*/ 	.short	0x010a
        /*089a*/ 	.byte	0xff
	.zero		1


	//   ....[121]....
        /*089c*/ 	.word	0x00009e20
        /*08a0*/ 	.word	0x00000000
        /*08a4*/ 	.word	0x00000000
        /*08a8*/ 	.short	0x010a
        /*08aa*/ 	.byte	0xff
	.zero		1


	//   ....[122]....
        /*08ac*/ 	.word	0x00009e80
        /*08b0*/ 	.word	0x00000000
        /*08b4*/ 	.word	0x00000000
        /*08b8*/ 	.short	0x010a
        /*08ba*/ 	.byte	0xff
	.zero		1


	//   ....[123]....
        /*08bc*/ 	.word	0x00009ee0
        /*08c0*/ 	.word	0x00000000
        /*08c4*/ 	.word	0x00000000
        /*08c8*/ 	.short	0x010a
        /*08ca*/ 	.byte	0xff
	.zero		1


	//   ....[124]....
        /*08cc*/ 	.word	0x00009f40
        /*08d0*/ 	.word	0x00000000
        /*08d4*/ 	.word	0x00000000
        /*08d8*/ 	.short	0x010a
        /*08da*/ 	.byte	0xff
	.zero		1


	//   ....[125]....
        /*08dc*/ 	.word	0x00009fa0
        /*08e0*/ 	.word	0x00000000
        /*08e4*/ 	.word	0x00000000
        /*08e8*/ 	.short	0x010a
        /*08ea*/ 	.byte	0xff
	.zero		1


	//   ....[126]....
        /*08ec*/ 	.word	0x00009ff0
        /*08f0*/ 	.word	0x0000000c
        /*08f4*/ 	.word	0x000000a0
        /*08f8*/ 	.short	0x010a
        /*08fa*/ 	.byte	0xff
	.zero		1


	//   ....[127]....
        /*08fc*/ 	.word	0x0000a050
        /*0900*/ 	.word	0x00000000
        /*0904*/ 	.word	0x00000098
        /*0908*/ 	.short	0x010a
        /*090a*/ 	.byte	0xff
	.zero		1


	//   ....[128]....
        /*090c*/ 	.word	0x0000a0b0
        /*0910*/ 	.word	0x00000000
        /*0914*/ 	.word	0x00000070
        /*0918*/ 	.short	0x010a
        /*091a*/ 	.byte	0xff
	.zero		1


	//   ....[129]....
        /*091c*/ 	.word	0x0000a110
        /*0920*/ 	.word	0x00000000
        /*0924*/ 	.word	0x00000078
        /*0928*/ 	.short	0x010a
        /*092a*/ 	.byte	0xff
	.zero		1


	//   ....[130]....
        /*092c*/ 	.word	0x0000a170
        /*0930*/ 	.word	0x00000000
        /*0934*/ 	.word	0x00000080
        /*0938*/ 	.short	0x010a
        /*093a*/ 	.byte	0xff
	.zero		1


	//   ....[131]....
        /*093c*/ 	.word	0x0000a1d0
        /*0940*/ 	.word	0x00000000
        /*0944*/ 	.word	0x00000088
        /*0948*/ 	.short	0x010a
        /*094a*/ 	.byte	0xff
	.zero		1


	//   ....[132]....
        /*094c*/ 	.word	0x0000a230
        /*0950*/ 	.word	0x00000000
        /*0954*/ 	.word	0x00000070
        /*0958*/ 	.short	0x010a
        /*095a*/ 	.byte	0xff
	.zero		1


	//   ....[133]....
        /*095c*/ 	.word	0x0000a290
        /*0960*/ 	.word	0x00000000
        /*0964*/ 	.word	0x00000078
        /*0968*/ 	.short	0x010a
        /*096a*/ 	.byte	0xff
	.zero		1


	//   ....[134]....
        /*096c*/ 	.word	0x0000a2f0
        /*0970*/ 	.word	0x00000000
        /*0974*/ 	.word	0x00000080
        /*0978*/ 	.short	0x010a
        /*097a*/ 	.byte	0xff
	.zero		1


	//   ....[135]....
        /*097c*/ 	.word	0x0000a340
        /*0980*/ 	.word	0x00000003
        /*0984*/ 	.word	0x000000a0
        /*0988*/ 	.short	0x010a
        /*098a*/ 	.byte	0xff
	.zero		1


	//   ....[136]....
        /*098c*/ 	.word	0x0000a390
        /*0990*/ 	.word	0x00000002
        /*0994*/ 	.word	0x00000050
        /*0998*/ 	.short	0x010a
        /*099a*/ 	.byte	0xff
	.zero		1


	//   ....[137]....
        /*099c*/ 	.word	0x0000a3e0
        /*09a0*/ 	.word	0x00000047
        /*09a4*/ 	.word	0x000000c0
        /*09a8*/ 	.short	0x010a
        /*09aa*/ 	.byte	0xff
	.zero		1


	//   ....[138]....
        /*09ac*/ 	.word	0x0000a430
        /*09b0*/ 	.word	0x00000070
        /*09b4*/ 	.word	0x00000050
        /*09b8*/ 	.short	0x010a
        /*09ba*/ 	.byte	0xff
	.zero		1


	//   ....[139]....
        /*09bc*/ 	.word	0x0000a480
        /*09c0*/ 	.word	0x00000070
        /*09c4*/ 	.word	0x00000050
        /*09c8*/ 	.short	0x010a
        /*09ca*/ 	.byte	0xff
	.zero		1


	//   ....[140]....
        /*09cc*/ 	.word	0x0000a4d0
        /*09d0*/ 	.word	0x00000066
        /*09d4*/ 	.word	0x00000050
        /*09d8*/ 	.short	0x010a
        /*09da*/ 	.byte	0xff
	.zero		1


	//----- nvinfo : EIATTR_NUM_MBARRIERS
	.align		4
.L_48:
        /*09dc*/ 	.byte	0x03, 0x38
        /*09de*/ 	.short	0x0024


	//----- nvinfo : EIATTR_EXIT_INSTR_OFFSETS
	.align		4
        /*09e0*/ 	.byte	0x04, 0x1c
        /*09e2*/ 	.short	(.L_50 - .L_49)


	//   ....[0]....
.L_49:
        /*09e4*/ 	.word	0x00002b40


	//   ....[1]....
        /*09e8*/ 	.word	0x00003050


	//   ....[2]....
        /*09ec*/ 	.word	0x000030b0


	//   ....[3]....
        /*09f0*/ 	.word	0x00004030


	//   ....[4]....
        /*09f4*/ 	.word	0x000051a0


	//   ....[5]....
        /*09f8*/ 	.word	0x000051e0


	//   ....[6]....
        /*09fc*/ 	.word	0x00009910


	//----- nvinfo : EIATTR_MAX_THREADS
	.align		4
.L_50:
        /*0a00*/ 	.byte	0x04, 0x05
        /*0a02*/ 	.short	(.L_52 - .L_51)
.L_51:
        /*0a04*/ 	.word	0x00000100
        /*0a08*/ 	.word	0x00000001
        /*0a0c*/ 	.word	0x00000001


	//----- nvinfo : EIATTR_CRS_STACK_SIZE
	.align		4
.L_52:
        /*0a10*/ 	.byte	0x04, 0x1e
        /*0a12*/ 	.short	(.L_54 - .L_53)
.L_53:
        /*0a14*/ 	.word	0x00000000


	//----- nvinfo : EIATTR_CBANK_PARAM_SIZE
	.align		4
.L_54:
        /*0a18*/ 	.byte	0x03, 0x19
        /*0a1a*/ 	.short	0x0800


	//----- nvinfo : EIATTR_PARAM_CBANK
	.align		4
        /*0a1c*/ 	.byte	0x04, 0x0a
        /*0a1e*/ 	.short	(.L_56 - .L_55)
	.align		4
.L_55:
        /*0a20*/ 	.word	index@(.nv.constant0._ZN7cutlass13device_kernelINS_4gemm6kernel13GemmUniversalIN4cute5tupleIJiiiiEEENS1_10collective13CollectiveMmaINS1_35MainloopSm100TmaUmmaWarpSpecializedILi5ELi2ELi4ENS5_IJNS4_1CILi2EEESB_NSA_ILi1EEEEEEEENS5_IJNSA_ILi64EEENSA_ILi256EEENSA_ILi128EEEEEENS_12float_e5m2_tENS5_IJlSC_lEEESJ_SK_NS4_8TiledMMAINS4_8MMA_AtomIJNS4_10MMA_TraitsINS4_19SM100_MMA_F8F6F4_SSEJSJ_SJ_fSF_SG_NS4_17integral_constantINS4_4UMMA5MajorELSR_0EEESS_NSP_INSQ_7ScaleInELST_0EEESU_EEEEEENS4_6LayoutINS5_IJSC_SC_SC_EEENS5_IJNSA_ILi0EEESZ_SZ_EEEEENS5_IJNS4_10UnderscoreES12_S12_EEEEENS4_23SM90_TMA_LOAD_MULTICASTENS4_14ComposedLayoutINS4_7SwizzleILi3ELi4ELi3EEENS4_18smem_ptr_flag_bitsILi8EEENSX_INS5_IJNSA_ILi8EEESH_EEENS5_IJSH_SC_EEEEEEEvNS4_8identityES15_S1F_vS1G_EENS_8epilogue10collective18CollectiveEpilogueINS1I_23Sm100TmaWarpSpecializedILi4ELi2ELi32ELb0ELb0EEEJSI_NS5_IJNSX_ISF_SC_EES1N_EEESJ_SK_SJ_SK_NS1I_6fusion15FusionCallbacksIS1M_NS1P_17LinearCombinationISJ_fSJ_fLNS_15FloatRoundStyleE2EEESI_S1O_JEEENS4_5SM1004TMEM4LOAD26SM100_TMEM_LOAD_16dp32b32xENS4_13SM90_TMA_LOADENS16_INS17_ILi2ELi4ELi3EEES1A_NSX_INS5_IJS1B_SF_EEENS5_IJSF_SC_EEEEEEENS4_39AutoVectorizingCopyWithAssumedAlignmentILi128EEENS4_14SM90_TMA_STOREES24_S26_S26_EEEvvEEEEvNT_6ParamsE)
        /*0a24*/ 	.short	0x0380
        /*0a26*/ 	.short	0x0800


	//----- nvinfo : EIATTR_SW_WAR
	.align		4
.L_56:
        /*0a28*/ 	.byte	0x04, 0x36
        /*0a2a*/ 	.short	(.L_58 - .L_57)
.L_57:
        /*0a2c*/ 	.word	0x00000008
.L_58:


//--------------------- .nv.callgraph             --------------------------
	.section	.nv.callgraph,"",@"SHT_CUDA_CALLGRAPH"
	.align	4
	.sectionentsize	8
	.align		4
        /*0000*/ 	.word	0x00000000
	.align		4
        /*0004*/ 	.word	0xffffffff
	.align		4
        /*0008*/ 	.word	index@(_ZN7cutlass13device_kernelINS_4gemm6kernel13GemmUniversalIN4cute5tupleIJiiiiEEENS1_10collective13CollectiveMmaINS1_35MainloopSm100TmaUmmaWarpSpecializedILi5ELi2ELi4ENS5_IJNS4_1CILi2EEESB_NSA_ILi1EEEEEEEENS5_IJNSA_ILi64EEENSA_ILi256EEENSA_ILi128EEEEEENS_12float_e5m2_tENS5_IJlSC_lEEESJ_SK_NS4_8TiledMMAINS4_8MMA_AtomIJNS4_10MMA_TraitsINS4_19SM100_MMA_F8F6F4_SSEJSJ_SJ_fSF_SG_NS4_17integral_constantINS4_4UMMA5MajorELSR_0EEESS_NSP_INSQ_7ScaleInELST_0EEESU_EEEEEENS4_6LayoutINS5_IJSC_SC_SC_EEENS5_IJNSA_ILi0EEESZ_SZ_EEEEENS5_IJNS4_10UnderscoreES12_S12_EEEEENS4_23SM90_TMA_LOAD_MULTICASTENS4_14ComposedLayoutINS4_7SwizzleILi3ELi4ELi3EEENS4_18smem_ptr_flag_bitsILi8EEENSX_INS5_IJNSA_ILi8EEESH_EEENS5_IJSH_SC_EEEEEEEvNS4_8identityES15_S1F_vS1G_EENS_8epilogue10collective18CollectiveEpilogueINS1I_23Sm100TmaWarpSpecializedILi4ELi2ELi32ELb0ELb0EEEJSI_NS5_IJNSX_ISF_SC_EES1N_EEESJ_SK_SJ_SK_NS1I_6fusion15FusionCallbacksIS1M_NS1P_17LinearCombinationISJ_fSJ_fLNS_15FloatRoundStyleE2EEESI_S1O_JEEENS4_5SM1004TMEM4LOAD26SM100_TMEM_LOAD_16dp32b32xENS4_13SM90_TMA_LOADENS16_INS17_ILi2ELi4ELi3EEES1A_NSX_INS5_IJS1B_SF_EEENS5_IJSF_SC_EEEEEEENS4_39AutoVectorizingCopyWithAssumedAlignmentILi128EEENS4_14SM90_TMA_STOREES24_S26_S26_EEEvvEEEEvNT_6ParamsE)
	.align		4
        /*000c*/ 	.word	index@(__assertfail)
	.align		4
        /*0010*/ 	.word	0x00000000
	.align		4
        /*0014*/ 	.word	0xfffffffe
	.align		4
        /*0018*/ 	.word	0x00000000
	.align		4
        /*001c*/ 	.word	0xfffffffd
	.align		4
        /*0020*/ 	.word	0x00000000
	.align		4
        /*0024*/ 	.word	0xfffffffc


//--------------------- .nv.constant4             --------------------------
	.section	.nv.constant4,"a",@progbits
	.align	8
	.align		8
.nv.constant4:
        /*0000*/ 	.dword	__assertfail
	.align		8
        /*0008*/ 	.dword	__unnamed_1
	.align		8
        /*0010*/ 	.dword	__unnamed_2
	.align		8
        /*0018*/ 	.dword	__unnamed_3
	.align		8
        /*0020*/ 	.dword	_ZN39_INTERNAL_1befc4d9_4_k_cu_33ddd213_87134cuda3std3__45__cpo5beginE
	.align		8
        /*0028*/ 	.dword	_ZN39_INTERNAL_1befc4d9_4_k_cu_33ddd213_87134cuda3std3__45__cpo3endE
	.align		8
        /*0030*/ 	.dword	_ZN39_INTERNAL_1befc4d9_4_k_cu_33ddd213_87134cuda3std3__45__cpo6cbeginE
	.align		8
        /*0038*/ 	.dword	_ZN39_INTERNAL_1befc4d9_4_k_cu_33ddd213_87134cuda3std3__45__cpo4cendE
	.align		8
        /*0040*/ 	.dword	_ZN39_INTERNAL_1befc4d9_4_k_cu_33ddd213_87134cuda3std3__441_GLOBAL__N__1befc4d9_4_k_cu_33ddd213_87136ignoreE
	.align		8
        /*0048*/ 	.dword	_ZN39_INTERNAL_1befc4d9_4_k_cu_33ddd213_87134cuda3std3__419piecewise_constructE
	.align		8
        /*0050*/ 	.dword	_ZN39_INTERNAL_1befc4d9_4_k_cu_33ddd213_87134cuda3std3__48in_placeE
	.align		8
        /*0058*/ 	.dword	_ZN39_INTERNAL_1befc4d9_4_k_cu_33ddd213_87134cuda3std6ranges3__45__cpo4swapE
	.align		8
        /*0060*/ 	.dword	_ZN39_INTERNAL_1befc4d9_4_k_cu_33ddd213_87134cuda3std6ranges3__45__cpo9iter_moveE
	.align		8
        /*0068*/ 	.dword	_ZN39_INTERNAL_1befc4d9_4_k_cu_33ddd213_87134cute7productE
	.align		8
        /*0070*/ 	.dword	_ZN39_INTERNAL_1befc4d9_4_k_cu_33ddd213_87134cute1_E
	.align		8
        /*0078*/ 	.dword	$str$25
	.align		8
        /*0080*/ 	.dword	$str$26
	.align		8
        /*0088*/ 	.dword	$str$27
	.align		8
        /*0090*/ 	.dword	$str$28


//--------------------- .text._ZN7cutlass13device_kernelINS_4gemm6kernel13GemmUniversalIN4cute5tupleIJiiiiEEENS1_10collective13CollectiveMmaINS1_35MainloopSm100TmaUmmaWarpSpecializedILi5ELi2ELi4ENS5_IJNS4_1CILi2EEESB_NSA_ILi1EEEEEEEENS5_IJNSA_ILi64EEENSA_ILi256EEENSA_ILi128EEEEEENS_12float_e5m2_tENS5_IJlSC_lEEESJ_SK_NS4_8TiledMMAINS4_8MMA_AtomIJNS4_10MMA_TraitsINS4_19SM100_MMA_F8F6F4_SSEJSJ_SJ_fSF_SG_NS4_17integral_constantINS4_4UMMA5MajorELSR_0EEESS_NSP_INSQ_7ScaleInELST_0EEESU_EEEEEENS4_6LayoutINS5_IJSC_SC_SC_EEENS5_IJNSA_ILi0EEESZ_SZ_EEEEENS5_IJNS4_10UnderscoreES12_S12_EEEEENS4_23SM90_TMA_LOAD_MULTICASTENS4_14ComposedLayoutINS4_7SwizzleILi3ELi4ELi3EEENS4_18smem_ptr_flag_bitsILi8EEENSX_INS5_IJNSA_ILi8EEESH_EEENS5_IJSH_SC_EEEEEEEvNS4_8identityES15_S1F_vS1G_EENS_8epilogue10collective18CollectiveEpilogueINS1I_23Sm100TmaWarpSpecializedILi4ELi2ELi32ELb0ELb0EEEJSI_NS5_IJNSX_ISF_SC_EES1N_EEESJ_SK_SJ_SK_NS1I_6fusion15FusionCallbacksIS1M_NS1P_17LinearCombinationISJ_fSJ_fLNS_15FloatRoundStyleE2EEESI_S1O_JEEENS4_5SM1004TMEM4LOAD26SM100_TMEM_LOAD_16dp32b32xENS4_13SM90_TMA_LOADENS16_INS17_ILi2ELi4ELi3EEES1A_NSX_INS5_IJS1B_SF_EEENS5_IJSF_SC_EEEEEEENS4_39AutoVectorizingCopyWithAssumedAlignmentILi128EEENS4_14SM90_TMA_STOREES24_S26_S26_EEEvvEEEEvNT_6ParamsE --------------------------
	.section	.text._ZN7cutlass13device_kernelINS_4gemm6kernel13GemmUniversalIN4cute5tupleIJiiiiEEENS1_10collective13CollectiveMmaINS1_35MainloopSm100TmaUmmaWarpSpecializedILi5ELi2ELi4ENS5_IJNS4_1CILi2EEESB_NSA_ILi1EEEEEEEENS5_IJNSA_ILi64EEENSA_ILi256EEENSA_ILi128EEEEEENS_12float_e5m2_tENS5_IJlSC_lEEESJ_SK_NS4_8TiledMMAINS4_8MMA_AtomIJNS4_10MMA_TraitsINS4_19SM100_MMA_F8F6F4_SSEJSJ_SJ_fSF_SG_NS4_17integral_constantINS4_4UMMA5MajorELSR_0EEESS_NSP_INSQ_7ScaleInELST_0EEESU_EEEEEENS4_6LayoutINS5_IJSC_SC_SC_EEENS5_IJNSA_ILi0EEESZ_SZ_EEEEENS5_IJNS4_10UnderscoreES12_S12_EEEEENS4_23SM90_TMA_LOAD_MULTICASTENS4_14ComposedLayoutINS4_7SwizzleILi3ELi4ELi3EEENS4_18smem_ptr_flag_bitsILi8EEENSX_INS5_IJNSA_ILi8EEESH_EEENS5_IJSH_SC_EEEEEEEvNS4_8identityES15_S1F_vS1G_EENS_8epilogue10collective18CollectiveEpilogueINS1I_23Sm100TmaWarpSpecializedILi4ELi2ELi32ELb0ELb0EEEJSI_NS5_IJNSX_ISF_SC_EES1N_EEESJ_SK_SJ_SK_NS1I_6fusion15FusionCallbacksIS1M_NS1P_17LinearCombinationISJ_fSJ_fLNS_15FloatRoundStyleE2EEESI_S1O_JEEENS4_5SM1004TMEM4LOAD26SM100_TMEM_LOAD_16dp32b32xENS4_13SM90_TMA_LOADENS16_INS17_ILi2ELi4ELi3EEES1A_NSX_INS5_IJS1B_SF_EEENS5_IJSF_SC_EEEEEEENS4_39AutoVectorizingCopyWithAssumedAlignmentILi128EEENS4_14SM90_TMA_STOREES24_S26_S26_EEEvvEEEEvNT_6ParamsE,"ax",@progbits
	.align	128
.text._ZN7cutlass13device_kernelINS_4gemm6kernel13GemmUniversalIN4cute5tupleIJiiiiEEENS1_10collective13CollectiveMmaINS1_35MainloopSm100TmaUmmaWarpSpecializedILi5ELi2ELi4ENS5_IJNS4_1CILi2EEESB_NSA_ILi1EEEEEEEENS5_IJNSA_ILi64EEENSA_ILi256EEENSA_ILi128EEEEEENS_12float_e5m2_tENS5_IJlSC_lEEESJ_SK_NS4_8TiledMMAINS4_8MMA_AtomIJNS4_10MMA_TraitsINS4_19SM100_MMA_F8F6F4_SSEJSJ_SJ_fSF_SG_NS4_17integral_constantINS4_4UMMA5MajorELSR_0EEESS_NSP_INSQ_7ScaleInELST_0EEESU_EEEEEENS4_6LayoutINS5_IJSC_SC_SC_EEENS5_IJNSA_ILi0EEESZ_SZ_EEEEENS5_IJNS4_10UnderscoreES12_S12_EEEEENS4_23SM90_TMA_LOAD_MULTICASTENS4_14ComposedLayoutINS4_7SwizzleILi3ELi4ELi3EEENS4_18smem_ptr_flag_bitsILi8EEENSX_INS5_IJNSA_ILi8EEESH_EEENS5_IJSH_SC_EEEEEEEvNS4_8identityES15_S1F_vS1G_EENS_8epilogue10collective18CollectiveEpilogueINS1I_23Sm100TmaWarpSpecializedILi4ELi2ELi32ELb0ELb0EEEJSI_NS5_IJNSX_ISF_SC_EES1N_EEESJ_SK_SJ_SK_NS1I_6fusion15FusionCallbacksIS1M_NS1P_17LinearCombinationISJ_fSJ_fLNS_15FloatRoundStyleE2EEESI_S1O_JEEENS4_5SM1004TMEM4LOAD26SM100_TMEM_LOAD_16dp32b32xENS4_13SM90_TMA_LOADENS16_INS17_ILi2ELi4ELi3EEES1A_NSX_INS5_IJS1B_SF_EEENS5_IJSF_SC_EEEEEEENS4_39AutoVectorizingCopyWithAssumedAlignmentILi128EEENS4_14SM90_TMA_STOREES24_S26_S26_EEEvvEEEEvNT_6ParamsE:
        .type           _ZN7cutlass13device_kernelINS_4gemm6kernel13GemmUniversalIN4cute5tupleIJiiiiEEENS1_10collective13CollectiveMmaINS1_35MainloopSm100TmaUmmaWarpSpecializedILi5ELi2ELi4ENS5_IJNS4_1CILi2EEESB_NSA_ILi1EEEEEEEENS5_IJNSA_ILi64EEENSA_ILi256EEENSA_ILi128EEEEEENS_12float_e5m2_tENS5_IJlSC_lEEESJ_SK_NS4_8TiledMMAINS4_8MMA_AtomIJNS4_10MMA_TraitsINS4_19SM100_MMA_F8F6F4_SSEJSJ_SJ_fSF_SG_NS4_17integral_constantINS4_4UMMA5MajorELSR_0EEESS_NSP_INSQ_7ScaleInELST_0EEESU_EEEEEENS4_6LayoutINS5_IJSC_SC_SC_EEENS5_IJNSA_ILi0EEESZ_SZ_EEEEENS5_IJNS4_10UnderscoreES12_S12_EEEEENS4_23SM90_TMA_LOAD_MULTICASTENS4_14ComposedLayoutINS4_7SwizzleILi3ELi4ELi3EEENS4_18smem_ptr_flag_bitsILi8EEENSX_INS5_IJNSA_ILi8EEESH_EEENS5_IJSH_SC_EEEEEEEvNS4_8identityES15_S1F_vS1G_EENS_8epilogue10collective18CollectiveEpilogueINS1I_23Sm100TmaWarpSpecializedILi4ELi2ELi32ELb0ELb0EEEJSI_NS5_IJNSX_ISF_SC_EES1N_EEESJ_SK_SJ_SK_NS1I_6fusion15FusionCallbacksIS1M_NS1P_17LinearCombinationISJ_fSJ_fLNS_15FloatRoundStyleE2EEESI_S1O_JEEENS4_5SM1004TMEM4LOAD26SM100_TMEM_LOAD_16dp32b32xENS4_13SM90_TMA_LOADENS16_INS17_ILi2ELi4ELi3EEES1A_NSX_INS5_IJS1B_SF_EEENS5_IJSF_SC_EEEEEEENS4_39AutoVectorizingCopyWithAssumedAlignmentILi128EEENS4_14SM90_TMA_STOREES24_S26_S26_EEEvvEEEEvNT_6ParamsE,@function
        .size           _ZN7cutlass13device_kernelINS_4gemm6kernel13GemmUniversalIN4cute5tupleIJiiiiEEENS1_10collective13CollectiveMmaINS1_35MainloopSm100TmaUmmaWarpSpecializedILi5ELi2ELi4ENS5_IJNS4_1CILi2EEESB_NSA_ILi1EEEEEEEENS5_IJNSA_ILi64EEENSA_ILi256EEENSA_ILi128EEEEEENS_12float_e5m2_tENS5_IJlSC_lEEESJ_SK_NS4_8TiledMMAINS4_8MMA_AtomIJNS4_10MMA_TraitsINS4_19SM100_MMA_F8F6F4_SSEJSJ_SJ_fSF_SG_NS4_17integral_constantINS4_4UMMA5MajorELSR_0EEESS_NSP_INSQ_7ScaleInELST_0EEESU_EEEEEENS4_6LayoutINS5_IJSC_SC_SC_EEENS5_IJNSA_ILi0EEESZ_SZ_EEEEENS5_IJNS4_10UnderscoreES12_S12_EEEEENS4_23SM90_TMA_LOAD_MULTICASTENS4_14ComposedLayoutINS4_7SwizzleILi3ELi4ELi3EEENS4_18smem_ptr_flag_bitsILi8EEENSX_INS5_IJNSA_ILi8EEESH_EEENS5_IJSH_SC_EEEEEEEvNS4_8identityES15_S1F_vS1G_EENS_8epilogue10collective18CollectiveEpilogueINS1I_23Sm100TmaWarpSpecializedILi4ELi2ELi32ELb0ELb0EEEJSI_NS5_IJNSX_ISF_SC_EES1N_EEESJ_SK_SJ_SK_NS1I_6fusion15FusionCallbacksIS1M_NS1P_17LinearCombinationISJ_fSJ_fLNS_15FloatRoundStyleE2EEESI_S1O_JEEENS4_5SM1004TMEM4LOAD26SM100_TMEM_LOAD_16dp32b32xENS4_13SM90_TMA_LOADENS16_INS17_ILi2ELi4ELi3EEES1A_NSX_INS5_IJS1B_SF_EEENS5_IJSF_SC_EEEEEEENS4_39AutoVectorizingCopyWithAssumedAlignmentILi128EEENS4_14SM90_TMA_STOREES24_S26_S26_EEEvvEEEEvNT_6ParamsE,(.L_x_180 - _ZN7cutlass13device_kernelINS_4gemm6kernel13GemmUniversalIN4cute5tupleIJiiiiEEENS1_10collective13CollectiveMmaINS1_35MainloopSm100TmaUmmaWarpSpecializedILi5ELi2ELi4ENS5_IJNS4_1CILi2EEESB_NSA_ILi1EEEEEEEENS5_IJNSA_ILi64EEENSA_ILi256EEENSA_ILi128EEEEEENS_12float_e5m2_tENS5_IJlSC_lEEESJ_SK_NS4_8TiledMMAINS4_8MMA_AtomIJNS4_10MMA_TraitsINS4_19SM100_MMA_F8F6F4_SSEJSJ_SJ_fSF_SG_NS4_17integral_constantINS4_4UMMA5MajorELSR_0EEESS_NSP_INSQ_7ScaleInELST_0EEESU_EEEEEENS4_6LayoutINS5_IJSC_SC_SC_EEENS5_IJNSA_ILi0EEESZ_SZ_EEEEENS5_IJNS4_10UnderscoreES12_S12_EEEEENS4_23SM90_TMA_LOAD_MULTICASTENS4_14ComposedLayoutINS4_7SwizzleILi3ELi4ELi3EEENS4_18smem_ptr_flag_bitsILi8EEENSX_INS5_IJNSA_ILi8EEESH_EEENS5_IJSH_SC_EEEEEEEvNS4_8identityES15_S1F_vS1G_EENS_8epilogue10collective18CollectiveEpilogueINS1I_23Sm100TmaWarpSpecializedILi4ELi2ELi32ELb0ELb0EEEJSI_NS5_IJNSX_ISF_SC_EES1N_EEESJ_SK_SJ_SK_NS1I_6fusion15FusionCallbacksIS1M_NS1P_17LinearCombinationISJ_fSJ_fLNS_15FloatRoundStyleE2EEESI_S1O_JEEENS4_5SM1004TMEM4LOAD26SM100_TMEM_LOAD_16dp32b32xENS4_13SM90_TMA_LOADENS16_INS17_ILi2ELi4ELi3EEES1A_NSX_INS5_IJS1B_SF_EEENS5_IJSF_SC_EEEEEEENS4_39AutoVectorizingCopyWithAssumedAlignmentILi128EEENS4_14SM90_TMA_STOREES24_S26_S26_EEEvvEEEEvNT_6ParamsE)
        .other          _ZN7cutlass13device_kernelINS_4gemm6kernel13GemmUniversalIN4cute5tupleIJiiiiEEENS1_10collective13CollectiveMmaINS1_35MainloopSm100TmaUmmaWarpSpecializedILi5ELi2ELi4ENS5_IJNS4_1CILi2EEESB_NSA_ILi1EEEEEEEENS5_IJNSA_ILi64EEENSA_ILi256EEENSA_ILi128EEEEEENS_12float_e5m2_tENS5_IJlSC_lEEESJ_SK_NS4_8TiledMMAINS4_8MMA_AtomIJNS4_10MMA_TraitsINS4_19SM100_MMA_F8F6F4_SSEJSJ_SJ_fSF_SG_NS4_17integral_constantINS4_4UMMA5MajorELSR_0EEESS_NSP_INSQ_7ScaleInELST_0EEESU_EEEEEENS4_6LayoutINS5_IJSC_SC_SC_EEENS5_IJNSA_ILi0EEESZ_SZ_EEEEENS5_IJNS4_10UnderscoreES12_S12_EEEEENS4_23SM90_TMA_LOAD_MULTICASTENS4_14ComposedLayoutINS4_7SwizzleILi3ELi4ELi3EEENS4_18smem_ptr_flag_bitsILi8EEENSX_INS5_IJNSA_ILi8EEESH_EEENS5_IJSH_SC_EEEEEEEvNS4_8identityES15_S1F_vS1G_EENS_8epilogue10collective18CollectiveEpilogueINS1I_23Sm100TmaWarpSpecializedILi4ELi2ELi32ELb0ELb0EEEJSI_NS5_IJNSX_ISF_SC_EES1N_EEESJ_SK_SJ_SK_NS1I_6fusion15FusionCallbacksIS1M_NS1P_17LinearCombinationISJ_fSJ_fLNS_15FloatRoundStyleE2EEESI_S1O_JEEENS4_5SM1004TMEM4LOAD26SM100_TMEM_LOAD_16dp32b32xENS4_13SM90_TMA_LOADENS16_INS17_ILi2ELi4ELi3EEES1A_NSX_INS5_IJS1B_SF_EEENS5_IJSF_SC_EEEEEEENS4_39AutoVectorizingCopyWithAssumedAlignmentILi128EEENS4_14SM90_TMA_STOREES24_S26_S26_EEEvvEEEEvNT_6ParamsE,@"STO_CUDA_ENTRY STV_DEFAULT"
_ZN7cutlass13device_kernelINS_4gemm6kernel13GemmUniversalIN4cute5tupleIJiiiiEEENS1_10collective13CollectiveMmaINS1_35MainloopSm100TmaUmmaWarpSpecializedILi5ELi2ELi4ENS5_IJNS4_1CILi2EEESB_NSA_ILi1EEEEEEEENS5_IJNSA_ILi64EEENSA_ILi256EEENSA_ILi128EEEEEENS_12float_e5m2_tENS5_IJlSC_lEEESJ_SK_NS4_8TiledMMAINS4_8MMA_AtomIJNS4_10MMA_TraitsINS4_19SM100_MMA_F8F6F4_SSEJSJ_SJ_fSF_SG_NS4_17integral_constantINS4_4UMMA5MajorELSR_0EEESS_NSP_INSQ_7ScaleInELST_0EEESU_EEEEEENS4_6LayoutINS5_IJSC_SC_SC_EEENS5_IJNSA_ILi0EEESZ_SZ_EEEEENS5_IJNS4_10UnderscoreES12_S12_EEEEENS4_23SM90_TMA_LOAD_MULTICASTENS4_14ComposedLayoutINS4_7SwizzleILi3ELi4ELi3EEENS4_18smem_ptr_flag_bitsILi8EEENSX_INS5_IJNSA_ILi8EEESH_EEENS5_IJSH_SC_EEEEEEEvNS4_8identityES15_S1F_vS1G_EENS_8epilogue10collective18CollectiveEpilogueINS1I_23Sm100TmaWarpSpecializedILi4ELi2ELi32ELb0ELb0EEEJSI_NS5_IJNSX_ISF_SC_EES1N_EEESJ_SK_SJ_SK_NS1I_6fusion15FusionCallbacksIS1M_NS1P_17LinearCombinationISJ_fSJ_fLNS_15FloatRoundStyleE2EEESI_S1O_JEEENS4_5SM1004TMEM4LOAD26SM100_TMEM_LOAD_16dp32b32xENS4_13SM90_TMA_LOADENS16_INS17_ILi2ELi4ELi3EEES1A_NSX_INS5_IJS1B_SF_EEENS5_IJSF_SC_EEEEEEENS4_39AutoVectorizingCopyWithAssumedAlignmentILi128EEENS4_14SM90_TMA_STOREES24_S26_S26_EEEvvEEEEvNT_6ParamsE:
[----:B------:R-:W1:Y:S01]  /*0000*/  LDC R1, c[0x0][0x37c] ;  /* 0x0000df00ff017b82 */ /* 0x000e620000000800 */
[----:B------:R-:W2:Y:S01]  /*0010*/  S2R R95, SR_TID.X ;  /* 0x00000000005f7919 */ /* 0x000ea20000002100 */
[----:B------:R-:W3:Y:S01]  /*0020*/  LDCU.64 UR8, c[0x0][0x890] ;  /* 0x00011200ff0877ac */ /* 0x000ee20008000a00 */
[----:B------:R-:W-:Y:S02]  /*0030*/  PRMT R85, RZ, 0x7610, R85 ;  /* 0x00007610ff557816 */ /* 0x000fe40000000055 */
[----:B------:R-:W-:Y:S01]  /*0040*/  ELECT P3, URZ, PT ;  /* 0x0000000000ff782f */ /* 0x000fe20003860000 */
[----:B---3--:R-:W-:-:S04]  /*0050*/  UISETP.NE.U32.AND UP0, UPT, UR8, URZ, UPT ;  /* 0x000000ff0800728c */ /* 0x008fc8000bf05070 */
[----:B------:R-:W-:Y:S01]  /*0060*/  UISETP.NE.AND.EX UP0, UPT, UR9, URZ, UPT, UP0 ;  /* 0x000000ff0900728c */ /* 0x000fe2000bf05300 */
[----:B--2---:R-:W-:-:S05]  /*0070*/  SHF.R.U32.HI R86, RZ, 0x5, R95 ;  /* 0x00000005ff567819 */ /* 0x004fca000001165f */
[----:B------:R-:W2:Y:S02]  /*0080*/  SHFL.IDX PT, R0, R86, RZ, 0x1f ;  /* 0x00001fff56007589 */ /* 0x000ea400000e0000 */
[----:B--2---:R-:W-:Y:S01]  /*0090*/  R2UR UR17, R0 ;  /* 0x00000000001172ca */ /* 0x004fe200000e0000 */
[----:B-1----:R-:W-:-:S14]  /*00a0*/  BRA.U UP0, `(.L_x_0) ;  /* 0x0000000100307547 */ /* 0x002fdc000b800000 */
[----:B------:R-:W1:Y:S02]  /*00b0*/  LDCU.64 UR4, c[0x0][0x888] ;  /* 0x00011100ff0477ac */ /* 0x000e640008000a00 */
[----:B-1----:R-:W-:-:S04]  /*00c0*/  UISETP.NE.U32.AND UP0, UPT, UR4, URZ, UPT ;  /* 0x000000ff0400728c */ /* 0x002fc8000bf05070 */
[----:B------:R-:W-:-:S09]  /*00d0*/  UISETP.NE.AND.EX UP0, UPT, UR5, URZ, UPT, UP0 ;  /* 0x000000ff0500728c */ /* 0x000fd2000bf05300 */
[----:B------:R-:W-:Y:S05]  /*00e0*/  BRA.U !UP0, `(.L_x_1) ;  /* 0x0000000108147547 */ /* 0x000fea000b800000 */
[----:B------:R-:W1:Y:S01]  /*00f0*/  LDC.64 R2, c[0x0][0x888] ;  /* 0x00022200ff027b82 */ /* 0x000e620000000a00 */
[----:B------:R-:W1:Y:S02]  /*0100*/  LDCU.64 UR4, c[0x0][0x358] ;  /* 0x00006b00ff0477ac */ /* 0x000e640008000a00 */
[----:B-1----:R1:W5:Y:S01]  /*0110*/  LDG.E R41, desc[UR4][R2.64] ;  /* 0x0000000402297981 */ /* 0x002362000c1e1900 */
[----:B------:R-:W-:Y:S01]  /*0120*/  HFMA2 R85, -RZ, RZ, 0, 5.9604644775390625e-08 ;  /* 0x00000001ff557431 */ /* 0x000fe200000001ff */
[----:B------:R-:W-:Y:S05]  /*0130*/  BRA `(.L_x_0) ;  /* 0x00000000000c7947 */ /* 0x000fea0003800000 */
.L_x_1:
[----:B------:R-:W1:Y:S01]  /*0140*/  LDCU UR4, c[0x0][0x880] ;  /* 0x00011000ff0477ac */ /* 0x000e620008000800 */
[----:B------:R-:W-:Y:S01]  /*0150*/  HFMA2 R85, -RZ, RZ, 0, 5.9604644775390625e-08 ;  /* 0x00000001ff557431 */ /* 0x000fe200000001ff */
[----:B-1----:R-:W-:-:S07]  /*0160*/  MOV R41, UR4 ;  /* 0x0000000400297c02 */ /* 0x002fce0008000f00 */
.L_x_0:
[----:B------:R-:W2:Y:S02]  /*0170*/  LDCU.64 UR4, c[0x0][0x8b0] ;  /* 0x00011600ff0477ac */ /* 0x000ea40008000a00 */
[----:B--2---:R-:W-:-:S04]  /*0180*/  UISETP.NE.U32.AND UP0, UPT, UR4, URZ, UPT ;  /* 0x000000ff0400728c */ /* 0x004fc8000bf05070 */
[----:B------:R-:W-:-:S09]  /*0190*/  UISETP.NE.AND.EX UP0, UPT, UR5, URZ, UPT, UP0 ;  /* 0x000000ff0500728c */ /* 0x000fd2000bf05300 */
[----:B------:R-:W-:Y:S05]  /*01a0*/  BRA.U UP0, `(.L_x_2) ;  /* 0x0000000100287547 */ /* 0x000fea000b800000 */
[----:B------:R-:W2:Y:S02]  /*01b0*/  LDCU.64 UR4, c[0x0][0x8a8] ;  /* 0x00011500ff0477ac */ /* 0x000ea40008000a00 */
[----:B--2---:R-:W-:-:S04]  /*01c0*/  UISETP.NE.U32.AND UP0, UPT, UR4, URZ, UPT ;  /* 0x000000ff0400728c */ /* 0x004fc8000bf05070 */
[----:B------:R-:W-:-:S09]  /*01d0*/  UISETP.NE.AND.EX UP0, UPT, UR5, URZ, UPT, UP0 ;  /* 0x000000ff0500728c */ /* 0x000fd2000bf05300 */
[----:B------:R-:W-:Y:S05]  /*01e0*/  BRA.U !UP0, `(.L_x_3) ;  /* 0x0000000108107547 */ /* 0x000fea000b800000 */
[----:B------:R-:W2:Y:S01]  /*01f0*/  LDC.64 R38, c[0x0][0x8a8] ;  /* 0x00022a00ff267b82 */ /* 0x000ea20000000a00 */
[----:B------:R-:W2:Y:S02]  /*0200*/  LDCU.64 UR4, c[0x0][0x358] ;  /* 0x00006b00ff0477ac */ /* 0x000ea40008000a00 */
[----:B--2---:R2:W5:Y:S01]  /*0210*/  LDG.E R38, desc[UR4][R38.64] ;  /* 0x0000000426267981 */ /* 0x004562000c1e1900 */
[----:B------:R-:W-:Y:S05]  /*0220*/  BRA `(.L_x_2) ;  /* 0x0000000000087947 */ /* 0x000fea0003800000 */
.L_x_3:
[----:B------:R-:W2:Y:S02]  /*0230*/  LDCU UR4, c[0x0][0x8a0] ;  /* 0x00011400ff0477ac */ /* 0x000ea40008000800 */
[----:B--2---:R-:W-:Y:S02]  /*0240*/  MOV R38, UR4 ;  /* 0x0000000400267c02 */ /* 0x004fe40008000f00 */
.L_x_2:
[----:B------:R-:W-:Y:S01]  /*0250*/  IMAD.U32 R0, RZ, RZ, UR17 ;  /* 0x00000011ff007e24 */ /* 0x000fe2000f8e00ff */
[----:B------:R-:W-:Y:S04]  /*0260*/  BSSY.RECONVERGENT B0, `(.L_x_4) ;  /* 0x000000c000007945 */ /* 0x000fe80003800200 */
[C---:B------:R-:W-:Y:S02]  /*0270*/  ISETP.NE.OR P1, PT, R0.reuse, 0x1, !P3 ;  /* 0x000000010000780c */ /* 0x040fe40005f25670 */
[----:B------:R-:W-:-:S11]  /*0280*/  ISETP.NE.OR P0, PT, R0, 0x3, !P3 ;  /* 0x000000030000780c */ /* 0x000fd60005f05670 */
[----:B------:R-:W-:Y:S05]  /*0290*/  @P1 BRA `(.L_x_5) ;  /* 0x0000000000201947 */ /* 0x000fea0003800000 */
[----:B------:R-:W3:Y:S02]  /*02a0*/  LDCU.64 UR4, c[0x0][0x348] ;  /* 0x00006900ff0477ac */ /* 0x000ee40008000a00 */
[----:B---3--:R-:W-:Y:S02]  /*02b0*/  UIADD3 UR6, UP1, UPT, UR4, 0x80, URZ ;  /* 0x0000008004067890 */ /* 0x008fe4000ff3e0ff */
[----:B------:R-:W-:Y:S02]  /*02c0*/  UIADD3 UR4, UP0, UPT, UR4, 0x180, URZ ;  /* 0x0000018004047890 */ /* 0x000fe4000ff1e0ff */
[----:B------:R-:W-:Y:S02]  /*02d0*/  UIADD3.X UR7, UPT, UPT, URZ, UR5, URZ, UP1, !UPT ;  /* 0x00000005ff077290 */ /* 0x000fe40008ffe4ff */
[----:B------:R-:W-:-:S07]  /*02e0*/  UIADD3.X UR5, UPT, UPT, URZ, UR5, URZ, UP0, !UPT ;  /* 0x00000005ff057290 */ /* 0x000fce00087fe4ff */
[----:B------:R3:W-:Y:S02]  /*02f0*/  UTMACCTL.PF [UR6] ;  /* 0x00000000060079b9 */ /* 0x0007e40008040000 */
[----:B------:R3:W-:Y:S02]  /*0300*/  UTMACCTL.PF [UR4] ;  /* 0x00000000040079b9 */ /* 0x0007e40008040000 */
[----:B---3--:R-:W-:Y:S01]  /*0310*/  NOP ;  /* 0x0000000000007918 */ /* 0x008fe20000000000 */
.L_x_5:
[----:B------:R-:W-:Y:S05]  /*0320*/  BSYNC.RECONVERGENT B0 ;  /* 0x0000000000007941 */ /* 0x000fea0003800200 */
.L_x_4:
[----:B------:R-:W-:Y:S04]  /*0330*/  BSSY.RECONVERGENT B0, `(.L_x_6) ;  /* 0x000000a000007945 */ /* 0x000fe80003800200 */
        /* <DEDUP_REMOVED lines=9> */
.L_x_7:
[----:B------:R-:W-:Y:S05]  /*03d0*/  BSYNC.RECONVERGENT B0 ;  /* 0x0000000000007941 */ /* 0x000fea0003800200 */
.L_x_6:
[----:B------:R-:W3:Y:S01]  /*03e0*/  LDCU.64 UR4, c[0x0][0x888] ;  /* 0x00011100ff0477ac */ /* 0x000ee20008000a00 */
[----:B------:R-:W-:Y:S02]  /*03f0*/  UISETP.EQ.U32.AND UP1, UPT, UR8, URZ, UPT ;  /* 0x000000ff0800728c */ /* 0x000fe4000bf22070 */
[----:B------:R-:W-:Y:S02]  /*0400*/  UPLOP3.LUT UP3, UPT, UPT, UPT, UPT, 0x80, 0x8 ;  /* 0x000000000008789c */ /* 0x000fe40003f6f070 */
[----:B---3--:R-:W-:-:S04]  /*0410*/  UISETP.NE.U32.AND UP0, UPT, UR4, URZ, UPT ;  /* 0x000000ff0400728c */ /* 0x008fc8000bf05070 */
[----:B------:R-:W-:-:S04]  /*0420*/  UISETP.NE.AND.EX UP0, UPT, UR5, URZ, UPT, UP0 ;  /* 0x000000ff0500728c */ /* 0x000fc8000bf05300 */
[----:B------:R-:W-:-:S04]  /*0430*/  UISETP.EQ.OR.EX UP2, UPT, UR9, URZ, !UP0, UP1 ;  /* 0x000000ff0900728c */ /* 0x000fc8000c742710 */
[----:B------:R-:W-:-:S06]  /*0440*/  UP2UR UR4, UPR, URZ, 0x4 ;  /* 0x00000004ff047883 */ /* 0x000fcc0008000000 */
[----:B------:R-:W-:Y:S01]  /*0450*/  MOV R88, UR4 ;  /* 0x0000000400587c02 */ /* 0x000fe20008000f00 */
[----:B------:R-:W-:Y:S06]  /*0460*/  BRA.U !UP2, `(.L_x_8) ;  /* 0x000000010a207547 */ /* 0x000fec000b800000 */
[----:B------:R-:W-:Y:S01]  /*0470*/  UISETP.NE.U32.AND UP1, UPT, UR8, URZ, UPT ;  /* 0x000000ff0800728c */ /* 0x000fe2000bf25070 */
[----:B-----5:R-:W-:Y:S01]  /*0480*/  FSETP.NEU.AND P0, PT, R41, RZ, PT ;  /* 0x000000ff2900720b */ /* 0x020fe20003f0d000 */
[----:B------:R-:W-:Y:S02]  /*0490*/  USEL UR4, URZ, 0xffffffff, UP0 ;  /* 0xffffffffff047887 */ /* 0x000fe40008000000 */
[----:B------:R-:W-:-:S10]  /*04a0*/  UISETP.NE.AND.EX UP1, UPT, UR9, URZ, UPT, UP1 ;  /* 0x000000ff0900728c */ /* 0x000fd4000bf25310 */
[----:B------:R-:W-:Y:S01]  /*04b0*/  VOTEU.ANY UP0, P0 ;  /* 0x0000000000ff7886 */ /* 0x000fe20000000100 */
[----:B------:R-:W-:-:S04]  /*04c0*/  @!UP1 USEL UR4, URZ, 0xffffffff, UP0 ;  /* 0xffffffffff049887 */ /* 0x000fc80008000000 */
[----:B------:R-:W-:-:S04]  /*04d0*/  ULOP3.LUT UR4, UR4, 0x1, URZ, 0xc0, !UPT ;  /* 0x0000000104047892 */ /* 0x000fc8000f8ec0ff */
[----:B------:R-:W-:-:S11]  /*04e0*/  UISETP.NE.U32.AND UP3, UPT, UR4, 0x1, UPT ;  /* 0x000000010400788c */ /* 0x000fd6000bf65070 */
.L_x_8:
[----:B-1----:R-:W1:Y:S01]  /*04f0*/  SHFL.IDX PT, R2, R86, RZ, 0x1f ;  /* 0x00001fff56027589 */ /* 0x002e6200000e0000 */
[----:B------:R-:W-:-:S04]  /*0500*/  UISETP.NE.AND UP0, UPT, UR17, 0x2, UPT ;  /* 0x000000021100788c */ /* 0x000fc8000bf05270 */
[----:B------:R-:W-:Y:S01]  /*0510*/  USEL UR48, URZ, 0x1, UP0 ;  /* 0x00000001ff307887 */ /* 0x000fe20008000000 */
[----:B-1----:R-:W-:-:S13]  /*0520*/  ISETP.NE.AND P0, PT, R2, RZ, PT ;  /* 0x000000ff0200720c */ /* 0x002fda0003f05270 */
[----:B------:R-:W-:Y:S05]  /*0530*/  @P0 BRA `(.L_x_9) ;  /* 0x0000000000600947 */ /* 0x000fea0003800000 */
[----:B------:R-:W1:Y:S01]  /*0540*/  S2UR UR4, SR_CgaCtaId ;  /* 0x00000000000479c3 */ /* 0x000e620000008800 */
[----:B------:R-:W-:Y:S01]  /*0550*/  UMOV UR5, 0x400 ;  /* 0x0000040000057882 */ /* 0x000fe20000000000 */
[----:B------:R-:W-:Y:S01]  /*0560*/  UMOV UR8, 0x1 ;  /* 0x0000000100087882 */ /* 0x000fe20000000000 */
[----:B------:R-:W-:Y:S01]  /*0570*/  UMOV UR6, 0x3 ;  /* 0x0000000300067882 */ /* 0x000fe20000000000 */
[----:B------:R-:W-:-:S04]  /*0580*/  UIADD3 UR8, UPT, UPT, -UR8, 0x100000, URZ ;  /* 0x0010000008087890 */ /* 0x000fc8000fffe1ff */
[----:B------:R-:W-:Y:S02]  /*0590*/  USHF.L.U32 UR9, UR8, 0xb, URZ ;  /* 0x0000000b08097899 */ /* 0x000fe400080006ff */
[----:B------:R-:W-:Y:S02]  /*05a0*/  USHF.L.U32 UR8, UR8, 0x1, URZ ;  /* 0x0000000108087899 */ /* 0x000fe400080006ff */
[----:B------:R-:W-:-:S04]  /*05b0*/  UIADD3 UR6, UPT, UPT, -UR6, 0x100000, URZ ;  /* 0x0010000006067890 */ /* 0x000fc8000fffe1ff */
[----:B------:R-:W-:Y:S02]  /*05c0*/  USHF.L.U32 UR7, UR6, 0xb, URZ ;  /* 0x0000000b06077899 */ /* 0x000fe400080006ff */
[----:B------:R-:W-:Y:S01]  /*05d0*/  USHF.L.U32 UR6, UR6, 0x1, URZ ;  /* 0x0000000106067899 */ /* 0x000fe200080006ff */
[----:B------:R-:W-:Y:S01]  /*05e0*/  ELECT P0, URZ, PT ;  /* 0x0000000000ff782f */ /* 0x000fe20003800000 */
[----:B-1----:R-:W-:Y:S01]  /*05f0*/  ULEA UR4, UR4, UR5, 0x18 ;  /* 0x0000000504047291 */ /* 0x002fe2000f8ec0ff */
[----:B------:R-:W1:Y:S11]  /*0600*/  FENCE.VIEW.ASYNC.S ;  /* 0x00000000000073c6 */ /* 0x000e760000000000 */
[----:B-1----:R1:W3:Y:S01]  /*0610*/  SYNCS.EXCH.64 URZ, [UR4], UR8 ;  /* 0x0000000804ff75b2 */ /* 0x0022e20008000100 */
[----:B------:R1:W4:Y:S01]  /*0620*/  SYNCS.EXCH.64 URZ, [UR4+0x28], UR6 ;  /* 0x0000280604ff75b2 */ /* 0x0003220008000100 */
[----:B------:R1:W1:Y:S01]  /*0630*/  SYNCS.EXCH.64 URZ, [UR4+0x8], UR8 ;  /* 0x0000080804ff75b2 */ /* 0x0002620008000100 */
[----:B------:R1:W1:Y:S01]  /*0640*/  SYNCS.EXCH.64 URZ, [UR4+0x30], UR6 ;  /* 0x0000300604ff75b2 */ /* 0x0002620008000100 */
[----:B------:R1:W1:Y:S01]  /*0650*/  SYNCS.EXCH.64 URZ, [UR4+0x10], UR8 ;  /* 0x0000100804ff75b2 */ /* 0x0002620008000100 */
[----:B------:R1:W1:Y:S01]  /*0660*/  SYNCS.EXCH.64 URZ, [UR4+0x38], UR6 ;  /* 0x0000380604ff75b2 */ /* 0x0002620008000100 */
[----:B------:R1:W1:Y:S01]  /*0670*/  SYNCS.EXCH.64 URZ, [UR4+0x18], UR8 ;  /* 0x0000180804ff75b2 */ /* 0x0002620008000100 */
[----:B------:R1:W1:Y:S01]  /*0680*/  SYNCS.EXCH.64 URZ, [UR4+0x40], UR6 ;  /* 0x0000400604ff75b2 */ /* 0x0002620008000100 */
[----:B------:R1:W1:Y:S01]  /*0690*/  SYNCS.EXCH.64 URZ, [UR4+0x20], UR8 ;  /* 0x0000200804ff75b2 */ /* 0x0002620008000100 */
[----:B------:R1:W1:Y:S01]  /*06a0*/  SYNCS.EXCH.64 URZ, [UR4+0x48], UR6 ;  /* 0x0000480604ff75b2 */ /* 0x0002620008000100 */
[----:B------:R-:W-:Y:S01]  /*06b0*/  NOP ;  /* 0x0000000000007918 */ /* 0x000fe20000000000 */
.L_x_9:
[----:B------:R-:W2:Y:S01]  /*06c0*/  SHFL.IDX PT, R2, R86, RZ, 0x1f ;  /* 0x00001fff56027589 */ /* 0x000ea200000e0000 */
[----:B------:R-:W-:Y:S01]  /*06d0*/  NOP ;  /* 0x0000000000007918 */ /* 0x000fe20000000000 */
[----:B--2---:R-:W-:-:S13]  /*06e0*/  ISETP.NE.AND P0, PT, R2, 0x1, PT ;  /* 0x000000010200780c */ /* 0x004fda0003f05270 */
[----:B------:R-:W-:Y:S05]  /*06f0*/  @P0 BRA `(.L_x_10) ;  /* 0x0000000000580947 */ /* 0x000fea0003800000 */
[----:B-1----:R-:W1:Y:S01]  /*0700*/  S2UR UR4, SR_CgaCtaId ;  /* 0x00000000000479c3 */ /* 0x002e620000008800 */
        /* <DEDUP_REMOVED lines=12> */
[----:B-1----:R2:W1:Y:S01]  /*07d0*/  SYNCS.EXCH.64 URZ, [UR4+0x50], UR8 ;  /* 0x0000500804ff75b2 */ /* 0x0024620008000100 */
[----:B------:R2:W1:Y:S01]  /*07e0*/  SYNCS.EXCH.64 URZ, [UR4+0x70], UR6 ;  /* 0x0000700604ff75b2 */ /* 0x0004620008000100 */
[----:B------:R2:W1:Y:S01]  /*07f0*/  SYNCS.EXCH.64 URZ, [UR4+0x58], UR8 ;  /* 0x0000580804ff75b2 */ /* 0x0004620008000100 */
[----:B------:R2:W1:Y:S01]  /*0800*/  SYNCS.EXCH.64 URZ, [UR4+0x78], UR6 ;  /* 0x0000780604ff75b2 */ /* 0x0004620008000100 */
[----:B------:R2:W1:Y:S01]  /*0810*/  SYNCS.EXCH.64 URZ, [UR4+0x60], UR8 ;  /* 0x0000600804ff75b2 */ /* 0x0004620008000100 */
[----:B------:R2:W1:Y:S01]  /*0820*/  SYNCS.EXCH.64 URZ, [UR4+0x80], UR6 ;  /* 0x0000800604ff75b2 */ /* 0x0004620008000100 */
[----:B------:R2:W1:Y:S01]  /*0830*/  SYNCS.EXCH.64 URZ, [UR4+0x68], UR8 ;  /* 0x0000680804ff75b2 */ /* 0x0004620008000100 */
[----:B------:R2:W1:Y:S02]  /*0840*/  SYNCS.EXCH.64 URZ, [UR4+0x88], UR6 ;  /* 0x0000880604ff75b2 */ /* 0x0004640008000100 */
[----:B--2---:R-:W-:Y:S01]  /*0850*/  NOP ;  /* 0x0000000000007918 */ /* 0x004fe20000000000 */
.L_x_10:
[----:B------:R-:W2:Y:S01]  /*0860*/  SHFL.IDX PT, R2, R86, RZ, 0x1f ;  /* 0x00001fff56027589 */ /* 0x000ea200000e0000 */
[----:B------:R-:W-:Y:S01]  /*0870*/  NOP ;  /* 0x0000000000007918 */ /* 0x000fe20000000000 */
[----:B--2---:R-:W-:-:S13]  /*0880*/  ISETP.NE.AND P0, PT, R2, 0x3, PT ;  /* 0x000000030200780c */ /* 0x004fda0003f05270 */
[----:B------:R-:W-:Y:S05]  /*0890*/  @P0 BRA `(.L_x_11) ;  /* 0x0000000000300947 */ /* 0x000fea0003800000 */
[----:B-1----:R-:W1:Y:S01]  /*08a0*/  S2UR UR6, SR_CgaCtaId ;  /* 0x00000000000679c3 */ /* 0x002e620000008800 */
[----:B------:R-:W-:Y:S01]  /*08b0*/  UMOV UR4, 0x400 ;  /* 0x0000040000047882 */ /* 0x000fe20000000000 */
[----:B------:R-:W-:Y:S01]  /*08c0*/  UMOV UR5, 0x20 ;  /* 0x0000002000057882 */ /* 0x000fe20000000000 */
[----:B------:R-:W-:Y:S01]  /*08d0*/  ELECT P0, URZ, PT ;  /* 0x0000000000ff782f */ /* 0x000fe20003800000 */
[----:B-1----:R-:W-:Y:S02]  /*08e0*/  ULEA UR6, UR6, UR4, 0x18 ;  /* 0x0000000406067291 */ /* 0x002fe4000f8ec0ff */
[----:B------:R-:W-:-:S04]  /*08f0*/  UIADD3 UR4, UPT, UPT, -UR5, 0x100000, URZ ;  /* 0x0010000005047890 */ /* 0x000fc8000fffe1ff */
[----:B------:R-:W-:Y:S02]  /*0900*/  USHF.L.U32 UR5, UR4, 0xb, URZ ;  /* 0x0000000b04057899 */ /* 0x000fe400080006ff */
[----:B------:R-:W-:Y:S01]  /*0910*/  USHF.L.U32 UR4, UR4, 0x1, URZ ;  /* 0x0000000104047899 */ /* 0x000fe200080006ff */
[----:B------:R-:W1:Y:S11]  /*0920*/  FENCE.VIEW.ASYNC.S ;  /* 0x00000000000073c6 */ /* 0x000e760000000000 */
[----:B-1----:R2:W1:Y:S01]  /*0930*/  SYNCS.EXCH.64 URZ, [UR6+0x90], UR4 ;  /* 0x0000900406ff75b2 */ /* 0x0024620008000100 */
[----:B------:R2:W1:Y:S02]  /*0940*/  SYNCS.EXCH.64 URZ, [UR6+0x98], UR4 ;  /* 0x0000980406ff75b2 */ /* 0x0004640008000100 */
[----:B--2---:R-:W-:Y:S01]  /*0950*/  NOP ;  /* 0x0000000000007918 */ /* 0x004fe20000000000 */
.L_x_11:
[----:B------:R-:W2:Y:S01]  /*0960*/  SHFL.IDX PT, R2, R86, RZ, 0x1f ;  /* 0x00001fff56027589 */ /* 0x000ea200000e0000 */
[----:B------:R-:W-:Y:S01]  /*0970*/  NOP ;  /* 0x0000000000007918 */ /* 0x000fe20000000000 */
[----:B--2---:R-:W-:-:S13]  /*0980*/  ISETP.NE.AND P0, PT, R2, 0x4, PT ;  /* 0x000000040200780c */ /* 0x004fda0003f05270 */
[----:B------:R-:W-:Y:S05]  /*0990*/  @P0 BRA `(.L_x_12) ;  /* 0x00000000004c0947 */ /* 0x000fea0003800000 */
[----:B-1----:R-:W1:Y:S01]  /*09a0*/  S2UR UR6, SR_CgaCtaId ;  /* 0x00000000000679c3 */ /* 0x002e620000008800 */
[----:B------:R-:W-:Y:S01]  /*09b0*/  UMOV UR4, 0x3a0 ;  /* 0x000003a000047882 */ /* 0x000fe20000000000 */
[----:B------:R-:W-:Y:S01]  /*09c0*/  UMOV UR5, 0x400 ;  /* 0x0000040000057882 */ /* 0x000fe20000000000 */
[----:B------:R-:W-:Y:S01]  /*09d0*/  USEL UR4, UR4, 0x320, UP3 ;  /* 0x0000032004047887 */ /* 0x000fe20009800000 */
[----:B------:R-:W-:Y:S01]  /*09e0*/  UMOV UR8, 0x1 ;  /* 0x0000000100087882 */ /* 0x000fe20000000000 */
[----:B------:R-:W-:Y:S01]  /*09f0*/  ELECT P0, URZ, PT ;  /* 0x0000000000ff782f */ /* 0x000fe20003800000 */
[----:B------:R-:W-:-:S04]  /*0a00*/  UIADD3 UR8, UPT, UPT, -UR8, 0x100000, URZ ;  /* 0x0010000008087890 */ /* 0x000fc8000fffe1ff */
[----:B------:R-:W-:Y:S02]  /*0a10*/  USHF.L.U32 UR9, UR8, 0xb, URZ ;  /* 0x0000000b08097899 */ /* 0x000fe400080006ff */
[----:B------:R-:W-:Y:S02]  /*0a20*/  USHF.L.U32 UR8, UR8, 0x1, URZ ;  /* 0x0000000108087899 */ /* 0x000fe400080006ff */
[----:B-1----:R-:W-:Y:S02]  /*0a30*/  ULEA UR6, UR6, UR5, 0x18 ;  /* 0x0000000506067291 */ /* 0x002fe4000f8ec0ff */
[----:B------:R-:W-:-:S04]  /*0a40*/  UIADD3 UR4, UPT, UPT, -UR4, 0x100000, URZ ;  /* 0x0010000004047890 */ /* 0x000fc8000fffe1ff */
[----:B------:R-:W-:Y:S02]  /*0a50*/  USHF.L.U32 UR5, UR4, 0xb, URZ ;  /* 0x0000000b04057899 */ /* 0x000fe400080006ff */
[----:B------:R-:W-:Y:S01]  /*0a60*/  USHF.L.U32 UR4, UR4, 0x1, URZ ;  /* 0x0000000104047899 */ /* 0x000fe200080006ff */
[----:B------:R-:W1:Y:S03]  /*0a70*/  FENCE.VIEW.ASYNC.S ;  /* 0x00000000000073c6 */ /* 0x000e660000000000 */
[----:B-1----:R2:W1:Y:S08]  /*0a80*/  SYNCS.EXCH.64 URZ, [UR6+0xa0], UR8 ;  /* 0x0000a00806ff75b2 */ /* 0x0024700008000100 */
[----:B------:R2:W1:Y:S01]  /*0a90*/  SYNCS.EXCH.64 URZ, [UR6+0xb0], UR4 ;  /* 0x0000b00406ff75b2 */ /* 0x0004620008000100 */
[----:B------:R2:W1:Y:S01]  /*0aa0*/  SYNCS.EXCH.64 URZ, [UR6+0xa8], UR8 ;  /* 0x0000a80806ff75b2 */ /* 0x0004620008000100 */
[----:B------:R2:W1:Y:S02]  /*0ab0*/  SYNCS.EXCH.64 URZ, [UR6+0xb8], UR4 ;  /* 0x0000b80406ff75b2 */ /* 0x0004640008000100 */
[----:B--2---:R-:W-:Y:S01]  /*0ac0*/  NOP ;  /* 0x0000000000007918 */ /* 0x004fe20000000000 */
.L_x_12:
        /* <DEDUP_REMOVED lines=26> */
.L_x_13:
[----:B------:R-:W2:Y:S01]  /*0c70*/  SHFL.IDX PT, R2, R86, RZ, 0x1f ;  /* 0x00001fff56027589 */ /* 0x000ea200000e0000 */
[----:B------:R-:W-:Y:S01]  /*0c80*/  NOP ;  /* 0x0000000000007918 */ /* 0x000fe20000000000 */
[----:B--2---:R-:W-:-:S13]  /*0c90*/  ISETP.NE.AND P0, PT, R2, 0x3, PT ;  /* 0x000000030200780c */ /* 0x004fda0003f05270 */
[----:B------:R-:W-:Y:S05]  /*0ca0*/  @P0 BRA `(.L_x_14) ;  /* 0x0000000000380947 */ /* 0x000fea0003800000 */
[----:B------:R-:W2:Y:S01]  /*0cb0*/  S2UR UR5, SR_CgaCtaId ;  /* 0x00000000000579c3 */ /* 0x000ea20000008800 */
[----:B-1----:R-:W-:Y:S01]  /*0cc0*/  UMOV UR4, 0x400 ;  /* 0x0000040000047882 */ /* 0x002fe20000000000 */
[----:B------:R-:W-:Y:S01]  /*0cd0*/  UMOV UR6, 0x20 ;  /* 0x0000002000067882 */ /* 0x000fe20000000000 */
[----:B------:R-:W-:Y:S01]  /*0ce0*/  ELECT P0, URZ, PT ;  /* 0x0000000000ff782f */ /* 0x000fe20003800000 */
[----:B------:R-:W-:-:S04]  /*0cf0*/  UIADD3 UR6, UPT, UPT, -UR6, 0x100000, URZ ;  /* 0x0010000006067890 */ /* 0x000fc8000fffe1ff */
[----:B------:R-:W-:Y:S02]  /*0d00*/  USHF.L.U32 UR7, UR6, 0xb, URZ ;  /* 0x0000000b06077899 */ /* 0x000fe400080006ff */
[----:B------:R-:W-:Y:S02]  /*0d10*/  USHF.L.U32 UR6, UR6, 0x1, URZ ;  /* 0x0000000106067899 */ /* 0x000fe400080006ff */
[----:B--2---:R-:W-:Y:S01]  /*0d20*/  ULEA UR4, UR5, UR4, 0x18 ;  /* 0x0000000405047291 */ /* 0x004fe2000f8ec0ff */
[----:B------:R-:W1:Y:S11]  /*0d30*/  FENCE.VIEW.ASYNC.S ;  /* 0x00000000000073c6 */ /* 0x000e760000000000 */
[----:B-1----:R2:W1:Y:S01]  /*0d40*/  SYNCS.EXCH.64 URZ, [UR4+0x100], UR6 ;  /* 0x0001000604ff75b2 */ /* 0x0024620008000100 */
[----:B------:R2:W1:Y:S01]  /*0d50*/  SYNCS.EXCH.64 URZ, [UR4+0x110], UR6 ;  /* 0x0001100604ff75b2 */ /* 0x0004620008000100 */
[----:B------:R2:W1:Y:S01]  /*0d60*/  SYNCS.EXCH.64 URZ, [UR4+0x108], UR6 ;  /* 0x0001080604ff75b2 */ /* 0x0004620008000100 */
[----:B------:R2:W1:Y:S02]  /*0d70*/  SYNCS.EXCH.64 URZ, [UR4+0x118], UR6 ;  /* 0x0001180604ff75b2 */ /* 0x0004640008000100 */
[----:B--2---:R-:W-:Y:S01]  /*0d80*/  NOP ;  /* 0x0000000000007918 */ /* 0x004fe20000000000 */
.L_x_14:
[----:B-1----:R-:W1:Y:S01]  /*0d90*/  LDCU UR4, c[0x0][0x36c] ;  /* 0x00006d80ff0477ac */ /* 0x002e620008000800 */
[----:B------:R-:W-:Y:S01]  /*0da0*/  ISETP.NE.OR P3, PT, R0, 0x2, !P3 ;  /* 0x000000020000780c */ /* 0x000fe20005f65670 */
[----:B------:R-:W-:Y:S01]  /*0db0*/  NOP ;  /* 0x0000000000007918 */ /* 0x000fe20000000000 */
[----:B------:R-:W-:Y:S01]  /*0dc0*/  LOP3.LUT R0, R95, 0x1f, RZ, 0xc0, !PT ;  /* 0x0000001f5f007812 */ /* 0x000fe200078ec0ff */
[----:B------:R-:W-:Y:S02]  /*0dd0*/  UISETP.NE.AND UP4, UPT, UR17, URZ, UPT ;  /* 0x000000ff1100728c */ /* 0x000fe4000bf85270 */
[----:B-1----:R-:W-:-:S09]  /*0de0*/  UISETP.EQ.U32.AND UP5, UPT, UR4, 0x1, UPT ;  /* 0x000000010400788c */ /* 0x002fd2000bfa2070 */
[----:B------:R-:W-:Y:S05]  /*0df0*/  BRA.U !UP5, `(.L_x_15) ;  /* 0x000000010d087547 */ /* 0x000fea000b800000 */
[----:B---34-:R-:W-:Y:S01]  /*0e00*/  UCGABAR_ARV ;  /* 0x00000000000079c7 */ /* 0x018fe20008000000 */
[----:B------:R-:W-:Y:S05]  /*0e10*/  BRA `(.L_x_16) ;  /* 0x0000000000047947 */ /* 0x000fea0003800000 */
.L_x_15:
[----:B---34-:R-:W-:Y:S01]  /*0e20*/  NOP ;  /* 0x0000000000007918 */ /* 0x018fe20000000000 */
.L_x_16:
[----:B------:R-:W1:Y:S01]  /*0e30*/  S2UR UR16, SR_CTAID.X ;  /* 0x00000000001079c3 */ /* 0x000e620000002500 */
[----:B------:R-:W-:-:S05]  /*0e40*/  CS2R.32 R87, SR_CgaSize ;  /* 0x0000000000577805 */ /* 0x000fca0000008a00 */
[----:B------:R-:W-:-:S05]  /*0e50*/  IMAD R87, R87, -0xa0, RZ ;  /* 0xffffff6057577824 */ /* 0x000fca00078e02ff */
[----:B------:R-:W-:-:S14]  /*0e60*/  R2UR UR5, R87 ;  /* 0x00000000570572ca */ /* 0x000fdc00000e0000 */
[----:B------:R-:W2:Y:S01]  /*0e70*/  LDCU UR5, c[0x0][UR5+0x2b0] ;  /* 0x00005600050577ac */ /* 0x000ea20008000800 */
[----:B------:R-:W-:-:S05]  /*0e80*/  CS2R.32 R87, SR_CgaSize ;  /* 0x0000000000577805 */ /* 0x000fca0000008a00 */
[----:B------:R-:W-:-:S05]  /*0e90*/  IMAD R87, R87, -0xa0, RZ ;  /* 0xffffff6057577824 */ /* 0x000fca00078e02ff */
[----:B------:R-:W-:-:S14]  /*0ea0*/  R2UR UR4, R87 ;  /* 0x00000000570472ca */ /* 0x000fdc00000e0000 */
[----:B------:R-:W3:Y:S01]  /*0eb0*/  LDCU UR4, c[0x0][UR4+0x2b4] ;  /* 0x00005680040477ac */ /* 0x000ee20008000800 */
[----:B------:R-:W4:Y:S01]  /*0ec0*/  S2UR UR20, SR_CTAID.Y ;  /* 0x00000000001479c3 */ /* 0x000f220000002600 */
[----:B------:R-:W-:-:S05]  /*0ed0*/  CS2R.32 R87, SR_CgaSize ;  /* 0x0000000000577805 */ /* 0x000fca0000008a00 */
[----:B------:R-:W-:-:S05]  /*0ee0*/  IMAD R87, R87, -0xa0, RZ ;  /* 0xffffff6057577824 */ /* 0x000fca00078e02ff */
[----:B------:R-:W-:-:S14]  /*0ef0*/  R2UR UR7, R87 ;  /* 0x00000000570772ca */ /* 0x000fdc00000e0000 */
[----:B------:R-:W3:Y:S01]  /*0f00*/  LDCU UR7, c[0x0][UR7+0x2a4] ;  /* 0x00005480070777ac */ /* 0x000ee20008000800 */
[----:B------:R-:W-:-:S05]  /*0f10*/  CS2R.32 R87, SR_CgaSize ;  /* 0x0000000000577805 */ /* 0x000fca0000008a00 */
[----:B------:R-:W-:-:S05]  /*0f20*/  IMAD R87, R87, -0xa0, RZ ;  /* 0xffffff6057577824 */ /* 0x000fca00078e02ff */
[----:B------:R-:W-:-:S14]  /*0f30*/  R2UR UR59, R87 ;  /* 0x00000000573b72ca */ /* 0x000fdc00000e0000 */
[----:B------:R-:W3:Y:S01]  /*0f40*/  LDCU UR59, c[0x0][UR59+0x2a0] ;  /* 0x000054003b3b77ac */ /* 0x000ee20008000800 */
[----:B------:R-:W3:Y:S01]  /*0f50*/  S2UR UR8, SR_CgaCtaId ;  /* 0x00000000000879c3 */ /* 0x000ee20000008800 */
[----:B------:R-:W3:Y:S01]  /*0f60*/  LDCU UR21, c[0x0][0xb24] ;  /* 0x00016480ff1577ac */ /* 0x000ee20008000800 */
[----:B------:R-:W3:Y:S01]  /*0f70*/  LDCU UR42, c[0x0][0xb24] ;  /* 0x00016480ff2a77ac */ /* 0x000ee20008000800 */
[----:B-1----:R-:W-:Y:S01]  /*0f80*/  I2FP.F32.U32 R3, UR16 ;  /* 0x0000001000037c45 */ /* 0x002fe20008201000 */
[----:B------:R-:W1:Y:S04]  /*0f90*/  LDCU UR29, c[0x0][0xb30] ;  /* 0x00016600ff1d77ac */ /* 0x000e680008000800 */
[----:B--2---:R-:W-:Y:S01]  /*0fa0*/  FMUL R3, R3, UR5 ;  /* 0x0000000503037c20 */ /* 0x004fe20008400000 */
[----:B------:R-:W-:Y:S01]  /*0fb0*/  UMOV UR34, 0x5 ;  /* 0x0000000500227882 */ /* 0x000fe20000000000 */
[----:B----4-:R-:W-:-:S04]  /*0fc0*/  I2FP.F32.U32 R2, UR20 ;  /* 0x0000001400027c45 */ /* 0x010fc80008201000 */
[----:B------:R-:W2:Y:S01]  /*0fd0*/  F2I.U32.TRUNC.NTZ R3, R3 ;  /* 0x0000000300037305 */ /* 0x000ea2000020f000 */
[----:B---3--:R-:W-:Y:S01]  /*0fe0*/  FMUL R2, R2, UR4 ;  /* 0x0000000402027c20 */ /* 0x008fe20008400000 */
[----:B------:R-:W-:Y:S02]  /*0ff0*/  ULOP3.LUT UR5, UR8, 0x2, URZ, 0xc0, !UPT ;  /* 0x0000000208057892 */ /* 0x000fe4000f8ec0ff */
[----:B------:R-:W-:-:S04]  /*1000*/  ULOP3.LUT UR50, UR8, 0x1, URZ, 0xc0, !UPT ;  /* 0x0000000108327892 */ /* 0x000fc8000f8ec0ff */
[----:B------:R-:W3:Y:S01]  /*1010*/  F2I.U32.TRUNC.NTZ R2, R2 ;  /* 0x0000000200027305 */ /* 0x000ee2000020f000 */
[----:B------:R-:W-:Y:S02]  /*1020*/  UISETP.GT.U32.AND UP0, UPT, UR5, 0xffff, UPT ;  /* 0x0000ffff0500788c */ /* 0x000fe4000bf04070 */
[----:B------:R-:W-:Y:S02]  /*1030*/  UISETP.GT.U32.AND UP1, UPT, UR50, 0xffff, UPT ;  /* 0x0000ffff3200788c */ /* 0x000fe4000bf24070 */
[----:B------:R-:W-:Y:S01]  /*1040*/  USEL UR26, UR5, 0xffff, !UP0 ;  /* 0x0000ffff051a7887 */ /* 0x000fe2000c000000 */
[----:B--2---:R-:W-:Y:S01]  /*1050*/  R2UR UR4, R3 ;  /* 0x00000000030472ca */ /* 0x004fe200000e0000 */
[----:B------:R-:W-:Y:S02]  /*1060*/  USHF.R.U32.HI UR32, URZ, 0x1, UR8 ;  /* 0x00000001ff207899 */ /* 0x000fe40008011608 */
[----:B------:R-:W-:Y:S02]  /*1070*/  USHF.L.U32 UR31, UR8, 0xb, URZ ;  /* 0x0000000b081f7899 */ /* 0x000fe400080006ff */
[----:B------:R-:W-:-:S02]  /*1080*/  USHF.L.U32 UR30, UR8, 0xe, URZ ;  /* 0x0000000e081e7899 */ /* 0x000fc400080006ff */
[----:B------:R-:W-:Y:S01]  /*1090*/  USEL UR27, UR50, 0xffff, !UP1 ;  /* 0x0000ffff321b7887 */ /* 0x000fe2000c800000 */
[----:B---3--:R-:W-:Y:S02]  /*10a0*/  R2UR UR6, R2 ;  /* 0x00000000020672ca */ /* 0x008fe400000e0000 */
[----:B------:R-:W-:-:S03]  /*10b0*/  PRMT R2, RZ, 0x7610, R2 ;  /* 0x00007610ff027816 */ /* 0x000fc60000000002 */
[----:B------:R-:W-:-:S04]  /*10c0*/  UIADD3 UR5, UPT, UPT, -UR4, URZ, URZ ;  /* 0x000000ff04057290 */ /* 0x000fc8000fffe1ff */
[----:B------:R-:W-:-:S04]  /*10d0*/  UIMAD UR59, UR59, UR5, UR16 ;  /* 0x000000053b3b72a4 */ /* 0x000fc8000f8e0210 */
[----:B------:R-:W-:-:S04]  /*10e0*/  UIADD3 UR4, UPT, UPT, -UR6, URZ, URZ ;  /* 0x000000ff06047290 */ /* 0x000fc8000fffe1ff */
[----:B------:R-:W-:-:S06]  /*10f0*/  UIMAD UR4, UR7, UR4, UR20 ;  /* 0x00000004070472a4 */ /* 0x000fcc000f8e0214 */
[----:B------:R-:W-:Y:S01]  /*1100*/  IMAD.U32 R87, RZ, RZ, UR4 ;  /* 0x00000004ff577e24 */ /* 0x000fe2000f8e00ff */
[----:B-1----:R-:W-:Y:S06]  /*1110*/  BRA.U UP4, `(.L_x_17) ;  /* 0x0000000104407547 */ /* 0x002fec000b800000 */
[----:B------:R-:W-:-:S13]  /*1120*/  R2UR UR4, R87 ;  /* 0x00000000570472ca */ /* 0x000fda00000e0000 */
[----:B------:R-:W-:Y:S02]  /*1130*/  UISETP.NE.AND UP0, UPT, UR4, URZ, UPT ;  /* 0x000000ff0400728c */ /* 0x000fe4000bf05270 */
[----:B------:R-:W-:Y:S02]  /*1140*/  UISETP.NE.AND UP1, UPT, UR4, 0x1, UPT ;  /* 0x000000010400788c */ /* 0x000fe4000bf25270 */
[----:B------:R-:W-:Y:S02]  /*1150*/  UISETP.NE.AND UP2, UPT, UR59, URZ, UP0 ;  /* 0x000000ff3b00728c */ /* 0x000fe40008745270 */
[----:B------:R-:W-:Y:S02]  /*1160*/  USEL UR4, URZ, 0x2, UP0 ;  /* 0x00000002ff047887 */ /* 0x000fe40008000000 */
[----:B------:R-:W-:Y:S02]  /*1170*/  USEL UR8, URZ, 0x1, UP2 ;  /* 0x00000001ff087887 */ /* 0x000fe40009000000 */
[----:B------:R-:W-:-:S02]  /*1180*/  UISETP.NE.AND UP2, UPT, UR59, URZ, UPT ;  /* 0x000000ff3b00728c */ /* 0x000fc4000bf45270 */
[----:B------:R-:W-:Y:S02]  /*1190*/  USEL UR5, URZ, 0x4, UP1 ;  /* 0x00000004ff057887 */ /* 0x000fe40008800000 */
[----:B------:R-:W-:Y:S02]  /*11a0*/  UISETP.NE.AND UP0, UPT, UR59, 0x1, UPT ;  /* 0x000000013b00788c */ /* 0x000fe4000bf05270 */
[----:B------:R-:W-:Y:S02]  /*11b0*/  USEL UR6, URZ, 0x8, UP1 ;  /* 0x00000008ff067887 */ /* 0x000fe40008800000 */
[----:B------:R-:W-:Y:S02]  /*11c0*/  USEL UR7, UR5, 0x4, UP2 ;  /* 0x0000000405077887 */ /* 0x000fe40009000000 */
[----:B------:R-:W-:Y:S02]  /*11d0*/  USEL UR4, UR4, 0x2, UP0 ;  /* 0x0000000204047887 */ /* 0x000fe40008000000 */
[----:B------:R-:W-:-:S02]  /*11e0*/  USEL UR5, UR6, 0x8, UP0 ;  /* 0x0000000806057887 */ /* 0x000fc40008000000 */
[----:B------:R-:W-:-:S04]  /*11f0*/  UIADD3 UR4, UPT, UPT, UR4, UR7, UR8 ;  /* 0x0000000704047290 */ /* 0x000fc8000fffe008 */
[----:B------:R-:W-:-:S06]  /*1200*/  UIADD3 UR4, UPT, UPT, UR4, UR5, URZ ;  /* 0x0000000504047290 */ /* 0x000fcc000fffe0ff */
[----:B------:R-:W-:-:S07]  /*1210*/  MOV R2, UR4 ;  /* 0x0000000400027c02 */ /* 0x000fce0008000f00 */
.L_x_17:
[----:B------:R-:W1:Y:S01]  /*1220*/  S2UR UR36, SR_CTAID.Z ;  /* 0x00000000002479c3 */ /* 0x000e620000002700 */
[----:B------:R-:W-:Y:S01]  /*1230*/  UISETP.GE.AND UP0, UPT, UR21, 0x1, UPT ;  /* 0x000000011500788c */ /* 0x000fe2000bf06270 */
[----:B------:R-:W-:-:S08]  /*1240*/  UMOV UR33, 0x3 ;  /* 0x0000000300217882 */ /* 0x000fd00000000000 */
[----:B------:R-:W-:Y:S05]  /*1250*/  BRA.U !UP0, `(.L_x_18) ;  /* 0x0000000108d47547 */ /* 0x000fea000b800000 */
[----:B------:R-:W2:Y:S01]  /*1260*/  LDCU.128 UR12, c[0x0][0xb10] ;  /* 0x00016200ff0c77ac */ /* 0x000ea20008000c00 */
[----:B------:R-:W3:Y:S01]  /*1270*/  LDCU UR6, c[0x0][0x370] ;  /* 0x00006e00ff0677ac */ /* 0x000ee20008000800 */
[----:B------:R-:W4:Y:S01]  /*1280*/  LDCU UR5, c[0x0][0x374] ;  /* 0x00006e80ff0577ac */ /* 0x000f220008000800 */
[----:B------:R-:W1:Y:S01]  /*1290*/  LDCU UR28, c[0x0][0xb0c] ;  /* 0x00016180ff1c77ac */ /* 0x000e620008000800 */
[----:B------:R-:W1:Y:S01]  /*12a0*/  LDCU UR4, c[0x0][0xb20] ;  /* 0x00016400ff0477ac */ /* 0x000e620008000800 */
[----:B------:R-:W1:Y:S01]  /*12b0*/  LDCU.64 UR8, c[0x0][0xb28] ;  /* 0x00016500ff0877ac */ /* 0x000e620008000a00 */
[----:B--2---:R-:W-:Y:S02]  /*12c0*/  UISETP.NE.AND UP0, UPT, UR14, 0x1, UPT ;  /* 0x000000010e00788c */ /* 0x004fe4000bf05270 */
[----:B----4-:R-:W-:Y:S02]  /*12d0*/  UIMAD.WIDE.U32 UR10, UR5, UR15, URZ ;  /* 0x0000000f050a72a5 */ /* 0x010fe4000f8e00ff */
[----:B---3--:R-:W-:-:S02]  /*12e0*/  UIMAD.WIDE.U32 UR22, UR6, UR12, URZ ;  /* 0x0000000c061672a5 */ /* 0x008fc4000f8e00ff */
[----:B-1----:R-:W-:Y:S02]  /*12f0*/  UISETP.NE.AND UP1, UPT, UR28, 0x1, UPT ;  /* 0x000000011c00788c */ /* 0x002fe4000bf25270 */
[----:B------:R-:W-:Y:S01]  /*1300*/  UISETP.NE.AND UP2, UPT, UR21, 0x1, UPT ;  /* 0x000000011500788c */ /* 0x000fe2000bf45270 */
[----:B------:R-:W-:Y:S02]  /*1310*/  UMOV UR10, UR11 ;  /* 0x0000000b000a7c82 */ /* 0x000fe40008000000 */
[----:B------:R-:W-:Y:S01]  /*1320*/  UMOV UR22, UR23 ;  /* 0x0000001700167c82 */ /* 0x000fe20008000000 */
[----:B------:R-:W-:Y:S02]  /*1330*/  @UP0 USHF.R.U32.HI UR5, URZ, UR4, UR10 ;  /* 0x00000004ff050299 */ /* 0x000fe4000801160a */
[----:B------:R-:W-:Y:S02]  /*1340*/  UIMAD.WIDE.U32 UR24, UR20, UR15, URZ ;  /* 0x0000000f141872a5 */ /* 0x000fe4000f8e00ff */
[----:B------:R-:W-:-:S02]  /*1350*/  UIMAD.WIDE.U32 UR10, UR5, UR8, URZ ;  /* 0x00000008050a72a5 */ /* 0x000fc4000f8e00ff */
[----:B------:R-:W-:Y:S02]  /*1360*/  @UP1 USHF.R.U32.HI UR6, URZ, UR13, UR22 ;  /* 0x0000000dff061299 */ /* 0x000fe40008011616 */
[----:B------:R-:W-:Y:S02]  /*1370*/  UIMAD.WIDE.U32 UR18, UR16, UR12, URZ ;  /* 0x0000000c101272a5 */ /* 0x000fe4000f8e00ff */
[----:B------:R-:W-:Y:S01]  /*1380*/  UIMAD.WIDE.U32 UR22, UR6, UR8, URZ ;  /* 0x00000008061672a5 */ /* 0x000fe2000f8e00ff */
[----:B------:R-:W-:Y:S01]  /*1390*/  UMOV UR24, UR25 ;  /* 0x0000001900187c82 */ /* 0x000fe20008000000 */
[----:B------:R-:W-:Y:S01]  /*13a0*/  UMOV UR10, UR11 ;  /* 0x0000000b000a7c82 */ /* 0x000fe20008000000 */
[----:B------:R-:W-:Y:S02]  /*13b0*/  USHF.R.U32.HI UR24, URZ, UR4, UR24 ;  /* 0x00000004ff187299 */ /* 0x000fe40008011618 */
[----:B------:R-:W-:Y:S02]  /*13c0*/  @UP2 USHF.R.U32.HI UR5, URZ, UR9, UR10 ;  /* 0x00000009ff052299 */ /* 0x000fe4000801160a */
[----:B------:R-:W-:Y:S01]  /*13d0*/  UMOV UR7, UR23 ;  /* 0x0000001700077c82 */ /* 0x000fe20008000000 */
[----:B------:R-:W-:Y:S01]  /*13e0*/  UMOV UR18, UR19 ;  /* 0x0000001300127c82 */ /* 0x000fe20008000000 */
[----:B------:R-:W-:-:S02]  /*13f0*/  @UP2 USHF.R.U32.HI UR6, URZ, UR9, UR7 ;  /* 0x00000009ff062299 */ /* 0x000fc40008011607 */
[----:B------:R-:W-:Y:S02]  /*1400*/  USHF.R.U32.HI UR18, URZ, UR13, UR18 ;  /* 0x0000000dff127299 */ /* 0x000fe40008011612 */
[----:B------:R-:W-:Y:S02]  /*1410*/  USEL UR4, UR20, UR24, !UP0 ;  /* 0x0000001814047287 */ /* 0x000fe4000c000000 */
[----:B------:R-:W-:Y:S02]  /*1420*/  UIMAD UR7, UR5, UR21, URZ ;  /* 0x00000015050772a4 */ /* 0x000fe4000f8e02ff */
[----:B------:R-:W-:Y:S02]  /*1430*/  USEL UR5, UR16, UR18, !UP1 ;  /* 0x0000001210057287 */ /* 0x000fe4000c800000 */
[----:B------:R-:W-:Y:S02]  /*1440*/  UIMAD UR12, UR6, UR21, URZ ;  /* 0x00000015060c72a4 */ /* 0x000fe4000f8e02ff */
[----:B------:R-:W-:-:S02]  /*1450*/  UISETP.GE.AND UP0, UPT, UR4, UR7, UPT ;  /* 0x000000070400728c */ /* 0x000fc4000bf06270 */
[----:B------:R-:W-:Y:S02]  /*1460*/  UIMAD.WIDE.U32 UR10, UR4, UR8, URZ ;  /* 0x00000008040a72a5 */ /* 0x000fe4000f8e00ff */
[----:B------:R-:W-:Y:S02]  /*1470*/  UISETP.GE.OR UP0, UPT, UR5, UR12, UP0 ;  /* 0x0000000c0500728c */ /* 0x000fe40008706670 */
[----:B------:R-:W-:Y:S02]  /*1480*/  UIMAD.WIDE.U32 UR12, UR5, UR8, URZ ;  /* 0x00000008050c72a5 */ /* 0x000fe4000f8e00ff */
[----:B------:R-:W-:Y:S01]  /*1490*/  UIADD3 UR10, UPT, UPT, -UR4, URZ, URZ ;  /* 0x000000ff040a7290 */ /* 0x000fe2000fffe1ff */
[----:B------:R-:W-:Y:S01]  /*14a0*/  UMOV UR8, UR11 ;  /* 0x0000000b00087c82 */ /* 0x000fe20008000000 */
[----:B------:R-:W-:Y:S02]  /*14b0*/  UIADD3 UR11, UPT, UPT, -UR5, URZ, URZ ;  /* 0x000000ff050b7290 */ /* 0x000fe4000fffe1ff */
[----:B------:R-:W-:-:S03]  /*14c0*/  USHF.R.U32.HI UR8, URZ, UR9, UR8 ;  /* 0x00000009ff087299 */ /* 0x000fc60008011608 */
[----:B------:R-:W-:Y:S01]  /*14d0*/  @!UP0 UMOV UR7, UR13 ;  /* 0x0000000d00078c82 */ /* 0x000fe20008000000 */
[----:B------:R-:W-:Y:S02]  /*14e0*/  UIMAD UR20, UR14, UR10, UR20 ;  /* 0x0000000a0e1472a4 */ /* 0x000fe4000f8e0214 */
[----:B------:R-:W-:Y:S02]  /*14f0*/  USEL UR8, UR4, UR8, !UP2 ;  /* 0x0000000804087287 */ /* 0x000fe4000d000000 */
[----:B------:R-:W-:Y:S02]  /*1500*/  @!UP0 USHF.R.U32.HI UR7, URZ, UR9, UR7 ;  /* 0x00000009ff078299 */ /* 0x000fe40008011607 */
[----:B------:R-:W-:Y:S02]  /*1510*/  UIADD3 UR9, UPT, UPT, -UR8, URZ, URZ ;  /* 0x000000ff08097290 */ /* 0x000fe4000fffe1ff */
[----:B------:R-:W-:Y:S02]  /*1520*/  @!UP0 USEL UR7, UR5, UR7, !UP2 ;  /* 0x0000000705078287 */ /* 0x000fe4000d000000 */
[----:B------:R-:W-:-:S02]  /*1530*/  UIMAD UR9, UR21, UR9, UR4 ;  /* 0x00000009150972a4 */ /* 0x000fc4000f8e0204 */
[----:B------:R-:W-:Y:S02]  /*1540*/  @!UP0 UIADD3 UR8, UPT, UPT, UR8, -UR7, URZ ;  /* 0x8000000708088290 */ /* 0x000fe4000fffe0ff */
[----:B------:R-:W-:Y:S02]  /*1550*/  @!UP0 UIMAD UR6, UR9, UR6, UR7 ;  /* 0x00000006090682a4 */ /* 0x000fe4000f8e0207 */
[----:B------:R-:W-:Y:S02]  /*1560*/  @!UP0 UIMAD UR4, UR8, UR21, UR5 ;  /* 0x00000015080482a4 */ /* 0x000fe4000f8e0205 */
[----:B------:R-:W-:Y:S02]  /*1570*/  UIMAD UR16, UR28, UR11, UR16 ;  /* 0x0000000b1c1072a4 */ /* 0x000fe4000f8e0210 */
[----:B------:R-:W-:Y:S01]  /*1580*/  UIMAD UR20, UR4, UR14, UR20 ;  /* 0x0000000e041472a4 */ /* 0x000fe2000f8e0214 */
[----:B------:R-:W-:Y:S02]  /*1590*/  @!UP0 UMOV UR5, UR6 ;  /* 0x0000000600058c82 */ /* 0x000fe40008000000 */
[----:B------:R-:W-:-:S12]  /*15a0*/  UIMAD UR16, UR5, UR28, UR16 ;  /* 0x0000001c051072a4 */ /* 0x000fd8000f8e0210 */
.L_x_18:
[----:B------:R-:W-:Y:S02]  /*15b0*/  UISETP.NE.AND UP1, UPT, UR29, 0x1, UPT ;  /* 0x000000011d00788c */ /* 0x000fe4000bf25270 */
[----:B------:R-:W-:Y:S02]  /*15c0*/  ULOP3.LUT UR27, UR27, 0xffff, URZ, 0xc0, !UPT ;  /* 0x0000ffff1b1b7892 */ /* 0x000fe4000f8ec0ff */
[----:B------:R-:W-:Y:S02]  /*15d0*/  ULOP3.LUT UR26, UR26, 0xffff, URZ, 0xc0, !UPT ;  /* 0x0000ffff1a1a7892 */ /* 0x000fe4000f8ec0ff */
[----:B------:R-:W-:Y:S02]  /*15e0*/  UISETP.NE.AND UP0, UPT, UR17, 0x2, UPT ;  /* 0x000000021100788c */ /* 0x000fe4000bf05270 */
[----:B------:R-:W-:Y:S02]  /*15f0*/  ULOP3.LUT UR31, UR31, 0x1000, URZ, 0xc0, !UPT ;  /* 0x000010001f1f7892 */ /* 0x000fe4000f8ec0ff */
[----:B------:R-:W-:-:S02]  /*1600*/  ULOP3.LUT UR30, UR30, 0x4000, URZ, 0xc0, !UPT ;  /* 0x000040001e1e7892 */ /* 0x000fc4000f8ec0ff */
[----:B------:R-:W-:Y:S02]  /*1610*/  USHF.L.U32 UR27, UR34, UR27, URZ ;  /* 0x0000001b221b7299 */ /* 0x000fe400080006ff */
[----:B------:R-:W-:Y:S01]  /*1620*/  USHF.L.U32 UR26, UR33, UR26, URZ ;  /* 0x0000001a211a7299 */ /* 0x000fe200080006ff */
[----:B------:R-:W-:Y:S11]  /*1630*/  BRA.U UP1, `(.L_x_19) ;  /* 0x0000000101447547 */ /* 0x000ff6000b800000 */
[----:B------:R-:W2:Y:S01]  /*1640*/  LDCU.128 UR8, c[0x0][0xb10] ;  /* 0x00016200ff0877ac */ /* 0x000ea20008000c00 */
[----:B------:R-:W3:Y:S01]  /*1650*/  LDCU UR12, c[0x0][0xb0c] ;  /* 0x00016180ff0c77ac */ /* 0x000ee20008000800 */
[----:B------:R-:W4:Y:S01]  /*1660*/  LDCU UR13, c[0x0][0xb20] ;  /* 0x00016400ff0d77ac */ /* 0x000f220008000800 */
[----:B--2---:R-:W-:Y:S02]  /*1670*/  UIMAD.WIDE.U32 UR6, UR16, UR8, URZ ;  /* 0x00000008100672a5 */ /* 0x004fe4000f8e00ff */
[----:B------:R-:W-:Y:S02]  /*1680*/  UIMAD.WIDE.U32 UR4, UR20, UR11, URZ ;  /* 0x0000000b140472a5 */ /* 0x000fe4000f8e00ff */
[----:B---3--:R-:W-:Y:S02]  /*1690*/  UISETP.NE.AND UP2, UPT, UR12, 0x1, UPT ;  /* 0x000000010c00788c */ /* 0x008fe4000bf45270 */
[----:B------:R-:W-:Y:S01]  /*16a0*/  UISETP.NE.AND UP1, UPT, UR10, 0x1, UPT ;  /* 0x000000010a00788c */ /* 0x000fe2000bf25270 */
[----:B------:R-:W-:-:S02]  /*16b0*/  UMOV UR6, UR7 ;  /* 0x0000000700067c82 */ /* 0x000fc40008000000 */
[----:B------:R-:W-:Y:S01]  /*16c0*/  UMOV UR4, UR5 ;  /* 0x0000000500047c82 */ /* 0x000fe20008000000 */
[----:B------:R-:W-:Y:S02]  /*16d0*/  USHF.R.U32.HI UR6, URZ, UR9, UR6 ;  /* 0x00000009ff067299 */ /* 0x000fe40008011606 */
[----:B----4-:R-:W-:Y:S02]  /*16e0*/  USHF.R.U32.HI UR4, URZ, UR13, UR4 ;  /* 0x0000000dff047299 */ /* 0x010fe40008011604 */
[----:B------:R-:W-:Y:S02]  /*16f0*/  USEL UR5, UR16, UR6, !UP2 ;  /* 0x0000000610057287 */ /* 0x000fe4000d000000 */
[----:B------:R-:W-:-:S04]  /*1700*/  USEL UR4, UR20, UR4, !UP1 ;  /* 0x0000000414047287 */ /* 0x000fc8000c800000 */
[----:B------:R-:W-:Y:S02]  /*1710*/  UIADD3 UR6, UPT, UPT, UR5, -UR4, URZ ;  /* 0x8000000405067290 */ /* 0x000fe4000fffe0ff */
[----:B------:R-:W-:Y:S02]  /*1720*/  UIADD3 UR4, UPT, UPT, -UR5, UR4, URZ ;  /* 0x0000000405047290 */ /* 0x000fe4000fffe1ff */
[----:B------:R-:W-:Y:S02]  /*1730*/  UIMAD UR20, UR6, UR10, UR20 ;  /* 0x0000000a061472a4 */ /* 0x000fe4000f8e0214 */
[----:B------:R-:W-:-:S12]  /*1740*/  UIMAD UR16, UR4, UR12, UR16 ;  /* 0x0000000c041072a4 */ /* 0x000fd8000f8e0210 */
.L_x_19:
[----:B------:R-:W-:Y:S05]  /*1750*/  BRA.U !UP5, `(.L_x_20) ;  /* 0x000000010d0c7547 */ /* 0x000fea000b800000 */
[----:B------:R-:W-:Y:S01]  /*1760*/  UCGABAR_WAIT ;  /* 0x0000000000007dc7 */ /* 0x000fe20008000000 */
[----:B------:R-:W-:Y:S01]  /*1770*/  CCTL.IVALL ;  /* 0x00000000ff00798f */ /* 0x000fe20002000000 */
[----:B------:R-:W-:Y:S05]  /*1780*/  BRA `(.L_x_21) ;  /* 0x0000000000047947 */ /* 0x000fea0003800000 */
.L_x_20:
[----:B------:R-:W-:Y:S06]  /*1790*/  BAR.SYNC.DEFER_BLOCKING 0x0 ;  /* 0x0000000000007b1d */ /* 0x000fec0000010000 */
.L_x_21:
[----:B------:R-:W-:Y:S05]  /*17a0*/  BRA.U UP0, `(.L_x_22) ;  /* 0x0000001100ec7547 */ /* 0x000fea000b800000 */
[----:B------:R-:W2:Y:S01]  /*17b0*/  LDCU UR7, c[0x0][0x38c] ;  /* 0x00007180ff0777ac */ /* 0x000ea20008000800 */
[----:B------:R-:W3:Y:S01]  /*17c0*/  S2UR UR8, SR_CgaCtaId ;  /* 0x00000000000879c3 */ /* 0x000ee20000008800 */
[----:B------:R-:W-:Y:S01]  /*17d0*/  PLOP3.LUT P1, PT, PT, PT, UP3, 0x80, 0x8 ;  /* 0x000000000008781c */ /* 0x000fe20003f2f038 */
[----:B------:R-:W-:Y:S01]  /*17e0*/  IMAD.MOV.U32 R12, RZ, RZ, 0x1 ;  /* 0x00000001ff0c7424 */ /* 0x000fe200078e00ff */
[----:B------:R-:W-:Y:S01]  /*17f0*/  UMOV UR21, 0x400 ;  /* 0x0000040000157882 */ /* 0x000fe20000000000 */
[----:B------:R-:W-:Y:S01]  /*1800*/  USHF.L.U32 UR5, UR32, 0x5, URZ ;  /* 0x0000000520057899 */ /* 0x000fe200080006ff */
[----:B------:R-:W-:Y:S01]  /*1810*/  ISETP.EQ.OR P2, PT, R0, RZ, P3 ;  /* 0x000000ff0000720c */ /* 0x000fe20001f42670 */
[----:B------:R-:W-:Y:S01]  /*1820*/  UISETP.NE.AND UP1, UPT, UR17, URZ, UPT ;  /* 0x000000ff1100728c */ /* 0x000fe2000bf25270 */
[----:B------:R-:W-:Y:S02]  /*1830*/  PLOP3.LUT P1, PT, P1, PT, PT, 0x8, 0x80 ;  /* 0x000000000080781c */ /* 0x000fe40000f2e170 */
[----:B------:R-:W-:Y:S01]  /*1840*/  CS2R R10, SRZ ;  /* 0x00000000000a7805 */ /* 0x000fe2000001ff00 */
[----:B------:R-:W-:Y:S01]  /*1850*/  IMAD.MOV.U32 R9, RZ, RZ, RZ ;  /* 0x000000ffff097224 */ /* 0x000fe200078e00ff */
[----:B------:R-:W4:Y:S01]  /*1860*/  LDCU UR43, c[0x0][0x370] ;  /* 0x00006e00ff2b77ac */ /* 0x000f220008000800 */
[----:B------:R-:W-:Y:S01]  /*1870*/  IMAD.MOV.U32 R8, RZ, RZ, 0x1 ;  /* 0x00000001ff087424 */ /* 0x000fe200078e00ff */
[----:B------:R-:W1:Y:S01]  /*1880*/  LDCU.64 UR28, c[0x0][0x348] ;  /* 0x00006900ff1c77ac */ /* 0x000e620008000a00 */
[----:B--2---:R-:W-:-:S02]  /*1890*/  UIADD3 UR6, UPT, UPT, UR7, 0x7f, URZ ;  /* 0x0000007f07067890 */ /* 0x004fc4000fffe0ff */
[----:B------:R-:W-:Y:S02]  /*18a0*/  UIADD3 UR49, UPT, UPT, UR7, 0xfe, URZ ;  /* 0x000000fe07317890 */ /* 0x000fe4000fffe0ff */
[----:B------:R-:W-:Y:S02]  /*18b0*/  USHF.R.S32.HI UR4, URZ, 0x1f, UR6 ;  /* 0x0000001fff047899 */ /* 0x000fe40008011406 */
[----:B---3--:R-:W-:Y:S02]  /*18c0*/  ULEA UR21, UR8, UR21, 0x18 ;  /* 0x0000001508157291 */ /* 0x008fe4000f8ec0ff */
[----:B------:R-:W-:Y:S02]  /*18d0*/  ULEA.HI UR4, UR4, UR6, URZ, 0x7 ;  /* 0x0000000604047291 */ /* 0x000fe4000f8f38ff */
[----:B------:R-:W-:Y:S02]  /*18e0*/  UIADD3 UR6, UPT, UPT, UR7, -0x1, URZ ;  /* 0xffffffff07067890 */ /* 0x000fe4000fffe0ff */
[----:B------:R-:W-:-:S02]  /*18f0*/  USHF.R.S32.HI UR45, URZ, 0x7, UR4 ;  /* 0x00000007ff2d7899 */ /* 0x000fc40008011404 */
[----:B------:R-:W-:Y:S02]  /*1900*/  UISETP.GE.U32.AND UP2, UPT, UR6, -0xff, UPT ;  /* 0xffffff010600788c */ /* 0x000fe4000bf46070 */
[----:B------:R-:W-:Y:S01]  /*1910*/  UISETP.LT.U32.AND UP0, UPT, UR45, 0x5, UPT ;  /* 0x000000052d00788c */ /* 0x000fe2000bf01070 */
[----:B------:R-:W2:Y:S03]  /*1920*/  LDCU UR41, c[0x0][0x374] ;  /* 0x00006e80ff2977ac */ /* 0x000ea60008000800 */
[----:B------:R-:W-:Y:S02]  /*1930*/  USEL UR44, UR45, 0x5, UP0 ;  /* 0x000000052d2c7887 */ /* 0x000fe40008000000 */
[----:B------:R-:W-:Y:S02]  /*1940*/  ULOP3.LUT UR46, UR5, 0x20, URZ, 0xe2, !UPT ;  /* 0x00000020052e7892 */ /* 0x000fe4000f8ee2ff */
[----:B------:R-:W-:-:S02]  /*1950*/  UIADD3 UR24, UPT, UPT, UR44, -0x1, URZ ;  /* 0xffffffff2c187890 */ /* 0x000fc4000fffe0ff */
[----:B------:R-:W-:Y:S02]  /*1960*/  @UP2 UIADD3 UR24, UPT, UPT, UR44, URZ, URZ ;  /* 0x000000ff2c182290 */ /* 0x000fe4000fffe0ff */
[----:B------:R-:W-:Y:S02]  /*1970*/  USEL UR25, UR48, 0x2, UP1 ;  /* 0x0000000230197887 */ /* 0x000fe40008800000 */
[----:B------:R-:W-:Y:S02]  /*1980*/  UIADD3 UR38, UPT, UPT, UR21, 0x6400, UR31 ;  /* 0x0000640015267890 */ /* 0x000fe4000fffe01f */
[----:B------:R-:W-:Y:S02]  /*1990*/  UIADD3 UR37, UPT, UPT, UR21, 0x10400, UR30 ;  /* 0x0001040015257890 */ /* 0x000fe4000fffe01e */
[----:B------:R-:W-:Y:S02]  /*19a0*/  UIADD3 UR47, UPT, UPT, UR45, -UR44, URZ ;  /* 0x8000002c2d2f7290 */ /* 0x000fe4000fffe0ff */
[----:B------:R-:W-:Y:S01]  /*19b0*/  UIADD3 UR24, UPT, UPT, UR24, 0x1, URZ ;  /* 0x0000000118187890 */ /* 0x000fe2000fffe0ff */
[----:B-12-4-:R-:W-:-:S11]  /*19c0*/  UMOV UR7, URZ ;  /* 0x000000ff00077c82 */ /* 0x016fd60008000000 */
.L_x_42:
[----:B-1----:R-:W1:Y:S02]  /*19d0*/  S2UR UR4, SR_CgaCtaId ;  /* 0x00000000000479c3 */ /* 0x002e640000008800 */
[----:B-1----:R-:W-:-:S09]  /*19e0*/  UISETP.NE.AND UP0, UPT, UR4, URZ, UPT ;  /* 0x000000ff0400728c */ /* 0x002fd2000bf05270 */
[----:B------:R-:W-:Y:S05]  /*19f0*/  BRA.U UP0, `(.L_x_23) ;  /* 0x0000000100287547 */ /* 0x000fea000b800000 */
[----:B------:R-:W-:Y:S02]  /*1a00*/  LEA R0, R9, UR21, 0x3 ;  /* 0x0000001509007c11 */ /* 0x000fe4000f8e18ff */
[----:B------:R-:W-:-:S04]  /*1a10*/  SHF.L.U32 R3, R8, 0x1f, RZ ;  /* 0x0000001f08037819 */ /* 0x000fc800000006ff */
[----:B------:R-:W1:Y:S02]  /*1a20*/  SYNCS.PHASECHK.TRANS64.TRYWAIT P0, [R0+URZ+0x110], R3 ;  /* 0x00011003000075a7 */ /* 0x000e6400080011ff */
[----:B-1----:R-:W-:Y:S05]  /*1a30*/  @!P0 BRA `(.L_x_24) ;  /* 0x0000007c00b88947 */ /* 0x002fea0003800000 */
.L_x_133:
[----:B------:R2:W-:Y:S01]  /*1a40*/  SYNCS.ARRIVE.TRANS64.A1T0 RZ, [R0+URZ+0x100], RZ ;  /* 0x000100ff00ff79a7 */ /* 0x0005e200081000ff */
[----:B------:R-:W-:-:S05]  /*1a50*/  VIADD R9, R9, 0x1 ;  /* 0x0000000109097836 */ /* 0x000fca0000000000 */
[----:B------:R-:W-:-:S04]  /*1a60*/  ISETP.NE.AND P0, PT, R9, 0x2, PT ;  /* 0x000000020900780c */ /* 0x000fc80003f05270 */
[----:B-1----:R-:W-:Y:S02]  /*1a70*/  SEL R3, RZ, 0x1, P0 ;  /* 0x00000001ff037807 */ /* 0x002fe40000000000 */
[----:B------:R-:W-:Y:S02]  /*1a80*/  SEL R9, R9, RZ, P0 ;  /* 0x000000ff09097207 */ /* 0x000fe40000000000 */
[----:B------:R-:W-:-:S07]  /*1a90*/  LOP3.LUT R8, R8, R3, RZ, 0x3c, !PT ;  /* 0x0000000308087212 */ /* 0x000fce00078e3cff */
.L_x_23:
[----:B------:R-:W-:Y:S01]  /*1aa0*/  ULEA UR4, UR7, UR21, 0x3 ;  /* 0x0000001507047291 */ /* 0x000fe2000f8e18ff */
[----:B--2---:R-:W-:Y:S01]  /*1ab0*/  SHF.L.U32 R0, R12, 0x1f, RZ ;  /* 0x0000001f0c007819 */ /* 0x004fe200000006ff */
[----:B------:R-:W-:Y:S02]  /*1ac0*/  UISETP.GE.U32.AND UP0, UPT, UR49, 0xff, UPT ;  /* 0x000000ff3100788c */ /* 0x000fe4000bf06070 */
[----:B------:R-:W-:Y:S02]  /*1ad0*/  ULEA UR11, UR20, UR50, 0x1 ;  /* 0x00000032140b7291 */ /* 0x000fe4000f8e08ff */
[----:B------:R-:W-:Y:S02]  /*1ae0*/  ULEA UR35, UR16, UR46, 0x6 ;  /* 0x0000002e10237291 */ /* 0x000fe4000f8e30ff */
[----:B------:R-:W-:Y:S01]  /*1af0*/  USHF.L.U32 UR11, UR11, 0x7, URZ ;  /* 0x000000070b0b7899 */ /* 0x000fe200080006ff */
[----:B------:R1:W2:Y:S01]  /*1b00*/  SYNCS.PHASECHK.TRANS64.TRYWAIT P0, [UR4+0x28], R0 ;  /* 0x00002800ff0075a7 */ /* 0x0002a20008001104 */
[----:B------:R-:W-:Y:S01]  /*1b10*/  UMOV UR6, URZ ;  /* 0x000000ff00067c82 */ /* 0x000fe20008000000 */
[----:B------:R-:W-:Y:S09]  /*1b20*/  BRA.U !UP0, `(.L_x_25) ;  /* 0x0000000108c07547 */ /* 0x000ff2000b800000 */
[----:B------:R-:W-:Y:S01]  /*1b30*/  UMOV UR13, URZ ;  /* 0x000000ff000d7c82 */ /* 0x000fe20008000000 */
[----:B------:R-:W-:-:S05]  /*1b40*/  UMOV UR4, UR7 ;  /* 0x0000000700047c82 */ /* 0x000fca0008000000 */
.L_x_31:
[----:B------:R-:W-:Y:S01]  /*1b50*/  ULEA UR33, UR4, UR21, 0x3 ;  /* 0x0000001504217291 */ /* 0x000fe2000f8e18ff */
[----:B--2---:R-:W-:Y:S01]  /*1b60*/  @!P3 MOV R2, 0xa000 ;  /* 0x0000a0000002b802 */ /* 0x004fe20000000f00 */
[----:B--2-4-:R-:W-:Y:S10]  /*1b70*/  @P0 BRA `(.L_x_26) ;  /* 0x00000000000c0947 */ /* 0x014ff40003800000 */
[----:B------:R-:W-:-:S04]  /*1b80*/  SHF.L.U32 R3, R12, 0x1f, RZ ;  /* 0x0000001f0c037819 */ /* 0x000fc800000006ff */
[----:B------:R-:W2:Y:S02]  /*1b90*/  SYNCS.PHASECHK.TRANS64.TRYWAIT P0, [UR33+0x28], R3 ;  /* 0x00002803ff0075a7 */ /* 0x000ea40008001121 */
[----:B--2---:R-:W-:Y:S05]  /*1ba0*/  @!P0 BRA `(.L_x_27) ;  /* 0x0000007c00708947 */ /* 0x004fea0003800000 */
.L_x_26:
[----:B------:R2:W-:Y:S01]  /*1bb0*/  @!P3 SYNCS.ARRIVE.TRANS64 RZ, [UR33], R2 ;  /* 0x00000002ffffb9a7 */ /* 0x0005e20008000021 */
[----:B------:R-:W-:-:S04]  /*1bc0*/  ULOP3.LUT UR5, UR25, 0x2, URZ, 0xfc, !UPT ;  /* 0x0000000219057892 */ /* 0x000fc8000f8efcff */
[----:B------:R-:W-:-:S09]  /*1bd0*/  UISETP.NE.AND UP0, UPT, UR5, 0x2, UPT ;  /* 0x000000020500788c */ /* 0x000fd2000bf05270 */
[----:B------:R-:W-:Y:S05]  /*1be0*/  BRA.U UP0, `(.L_x_28) ;  /* 0x0000000100047547 */ /* 0x000fea000b800000 */
[----:B------:R-:W-:Y:S05]  /*1bf0*/  BPT.TRAP 0x1 ;  /* 0x000000040000795c */ /* 0x000fea0000300000 */
.L_x_28:
[----:B------:R-:W-:Y:S04]  /*1c00*/  BSSY.RECONVERGENT B0, `(.L_x_29) ;  /* 0x0000003000007945 */ /* 0x000fe80003800200 */
[----:B------:R-:W-:Y:S05]  /*1c10*/  @P2 BRA `(.L_x_30) ;  /* 0x0000000000042947 */ /* 0x000fea0003800000 */
[----:B------:R-:W-:Y:S05]  /*1c20*/  BPT.TRAP 0x1 ;  /* 0x000000040000795c */ /* 0x000fea0000300000 */
.L_x_30:
[----:B------:R-:W-:Y:S05]  /*1c30*/  BSYNC.RECONVERGENT B0 ;  /* 0x0000000000007941 */ /* 0x000fea0003800200 */
.L_x_29:
[----:B------:R-:W-:Y:S02]  /*1c40*/  UIADD3 UR5, UPT, UPT, UR4, 0x1, URZ ;  /* 0x0000000104057890 */ /* 0x000fe4000fffe0ff */
[----:B------:R-:W-:Y:S02]  /*1c50*/  ULEA UR32, UR4, UR31, 0xd ;  /* 0x0000001f04207291 */ /* 0x000fe4000f8e68ff */
[----:B------:R-:W-:Y:S02]  /*1c60*/  UISETP.NE.AND UP0, UPT, UR5, 0x5, UPT ;  /* 0x000000050500788c */ /* 0x000fe4000bf05270 */
[----:B------:R-:W-:Y:S02]  /*1c70*/  ULEA UR8, UR4, UR30, 0xf ;  /* 0x0000001e04087291 */ /* 0x000fe4000f8e78ff */
[----:B------:R-:W-:Y:S02]  /*1c80*/  USEL UR6, URZ, 0x1, UP0 ;  /* 0x00000001ff067887 */ /* 0x000fe40008000000 */
[----:B------:R-:W-:-:S02]  /*1c90*/  USEL UR7, UR5, URZ, UP0 ;  /* 0x000000ff05077287 */ /* 0x000fc40008000000 */
[----:B------:R-:W-:Y:S02]  /*1ca0*/  UIADD3 UR4, UP0, UPT, UR28, 0x180, URZ ;  /* 0x000001801c047890 */ /* 0x000fe4000ff1e0ff */
[----:B------:R-:W-:Y:S01]  /*1cb0*/  ULEA UR5, UR7, UR21, 0x3 ;  /* 0x0000001507057291 */ /* 0x000fe2000f8e18ff */
[----:B------:R-:W-:Y:S01]  /*1cc0*/  LOP3.LUT R12, R12, UR6, RZ, 0x3c, !PT ;  /* 0x000000060c0c7c12 */ /* 0x000fe2000f8e3cff */
[----:B------:R-:W-:Y:S02]  /*1cd0*/  USHF.L.U32 UR34, UR13, 0x7, URZ ;  /* 0x000000070d227899 */ /* 0x000fe400080006ff */
[----:B------:R-:W-:Y:S01]  /*1ce0*/  UIADD3 UR13, UPT, UPT, UR13, 0x1, URZ ;  /* 0x000000010d0d7890 */ /* 0x000fe2000fffe0ff */
[----:B-1----:R-:W-:Y:S01]  /*1cf0*/  SHF.L.U32 R0, R12, 0x1f, RZ ;  /* 0x0000001f0c007819 */ /* 0x002fe200000006ff */
[----:B------:R-:W-:Y:S02]  /*1d00*/  UIADD3 UR14, UP1, UPT, UR28, 0x80, URZ ;  /* 0x000000801c0e7890 */ /* 0x000fe4000ff3e0ff */
[----:B------:R-:W-:Y:S01]  /*1d10*/  UIADD3 UR32, UPT, UPT, UR21, 0x6400, UR32 ;  /* 0x0000640015207890 */ /* 0x000fe2000fffe020 */
[----:B------:R3:W4:Y:S01]  /*1d20*/  SYNCS.PHASECHK.TRANS64.TRYWAIT P0, [UR5+0x28], R0 ;  /* 0x00002800ff0075a7 */ /* 0x0007220008001105 */
[----:B------:R-:W-:-:S02]  /*1d30*/  UIADD3.X UR5, UPT, UPT, URZ, UR29, URZ, UP0, !UPT ;  /* 0x0000001dff057290 */ /* 0x000fc400087fe4ff */
[----:B------:R-:W-:Y:S02]  /*1d40*/  UISETP.NE.AND UP0, UPT, UR13, UR24, UPT ;  /* 0x000000180d00728c */ /* 0x000fe4000bf05270 */
[----:B------:R-:W-:Y:S02]  /*1d50*/  UIADD3.X UR15, UPT, UPT, URZ, UR29, URZ, UP1, !UPT ;  /* 0x0000001dff0f7290 */ /* 0x000fe40008ffe4ff */
[----:B------:R-:W-:Y:S02]  /*1d60*/  UPRMT UR16, URZ, 0x5410, UR27 ;  /* 0x00005410ff107896 */ /* 0x000fe4000800001b */
[----:B------:R-:W-:Y:S02]  /*1d70*/  UIADD3 UR8, UPT, UPT, UR21, 0x10400, UR8 ;  /* 0x0001040015087890 */ /* 0x000fe4000fffe008 */
[----:B------:R-:W-:Y:S01]  /*1d80*/  UPRMT UR6, URZ, 0x5410, UR26 ;  /* 0x00005410ff067896 */ /* 0x000fe2000800001a */
[----:B------:R-:W-:Y:S01]  /*1d90*/  UMOV UR18, 0x0 ;  /* 0x0000000000127882 */ /* 0x000fe20000000000 */
[----:B------:R-:W-:Y:S01]  /*1da0*/  UMOV UR19, 0x10000000 ;  /* 0x1000000000137882 */ /* 0x000fe20000000000 */
[----:B------:R-:W-:Y:S01]  /*1db0*/  UMOV UR12, UR36 ;  /* 0x00000024000c7c82 */ /* 0x000fe20008000000 */
[----:B------:R-:W-:Y:S01]  /*1dc0*/  UMOV UR9, UR33 ;  /* 0x0000002100097c82 */ /* 0x000fe20008000000 */
[----:B------:R-:W-:Y:S01]  /*1dd0*/  UMOV UR10, UR34 ;  /* 0x00000022000a7c82 */ /* 0x000fe20008000000 */
[----:B------:R-:W-:Y:S03]  /*1de0*/  UTMALDG.3D.MULTICAST [UR32], [UR14], UR16, desc[UR18] ;  /* 0x000012200e0073b4 */ /* 0x000fe60008011810 */
[----:B------:R1:W-:Y:S02]  /*1df0*/  UTMALDG.3D.MULTICAST [UR8], [UR4], UR6, desc[UR18] ;  /* 0x00001208040073b4 */ /* 0x0003e40008011806 */
[----:B-1----:R-:W-:Y:S01]  /*1e00*/  UMOV UR6, UR24 ;  /* 0x0000001800067c82 */ /* 0x002fe20008000000 */
[----:B------:R-:W-:Y:S01]  /*1e10*/  UMOV UR4, UR7 ;  /* 0x0000000700047c82 */ /* 0x000fe20008000000 */
[----:B---3--:R-:W-:Y:S05]  /*1e20*/  BRA.U UP0, `(.L_x_31) ;  /* 0xfffffffd00487547 */ /* 0x008fea000b83ffff */
.L_x_25:
[----:B------:R-:W-:Y:S01]  /*1e30*/  ULEA UR4, UR7, UR21, 0x3 ;  /* 0x0000001507047291 */ /* 0x000fe2000f8e18ff */
[----:B-1----:R-:W-:Y:S01]  /*1e40*/  SHF.L.U32 R0, R12, 0x1f, RZ ;  /* 0x0000001f0c007819 */ /* 0x002fe200000006ff */
[----:B------:R-:W-:Y:S01]  /*1e50*/  @!P1 SYNCS.ARRIVE.TRANS64.A1T0 RZ, [UR21+0x98], RZ ;  /* 0x000098ffffff99a7 */ /* 0x000fe20008100015 */
[----:B------:R-:W-:-:S06]  /*1e60*/  UISETP.GT.AND UP0, UPT, UR45, UR44, UPT ;  /* 0x0000002c2d00728c */ /* 0x000fcc000bf04270 */
[----:B--2-4-:R1:W2:Y:S03]  /*1e70*/  SYNCS.PHASECHK.TRANS64.TRYWAIT P0, [UR4+0x28], R0 ;  /* 0x00002800ff0075a7 */ /* 0x0142a60008001104 */
[----:B------:R-:W-:Y:S05]  /*1e80*/  BRA.U !UP0, `(.L_x_32) ;  /* 0x0000000108bc7547 */ /* 0x000fea000b800000 */
[----:B------:R-:W-:Y:S01]  /*1e90*/  UIADD3 UR13, UPT, UPT, UR47, UR6, URZ ;  /* 0x000000062f0d7290 */ /* 0x000fe2000fffe0ff */
[----:B------:R-:W-:-:S11]  /*1ea0*/  UMOV UR4, UR7 ;  /* 0x0000000700047c82 */ /* 0x000fd60008000000 */
.L_x_38:
[----:B------:R-:W-:Y:S01]  /*1eb0*/  ULEA UR17, UR4, UR21, 0x3 ;  /* 0x0000001504117291 */ /* 0x000fe2000f8e18ff */
[----:B--2---:R-:W-:Y:S01]  /*1ec0*/  @!P3 MOV R2, 0xa000 ;  /* 0x0000a0000002b802 */ /* 0x004fe20000000f00 */
[----:B--2-4-:R-:W-:Y:S10]  /*1ed0*/  @P0 BRA `(.L_x_33) ;  /* 0x00000000000c0947 */ /* 0x014ff40003800000 */
[----:B------:R-:W-:-:S04]  /*1ee0*/  SHF.L.U32 R3, R12, 0x1f, RZ ;  /* 0x0000001f0c037819 */ /* 0x000fc800000006ff */
[----:B------:R-:W2:Y:S02]  /*1ef0*/  SYNCS.PHASECHK.TRANS64.TRYWAIT P0, [UR17+0x28], R3 ;  /* 0x00002803ff0075a7 */ /* 0x000ea40008001111 */
[----:B--2---:R-:W-:Y:S05]  /*1f00*/  @!P0 BRA `(.L_x_34) ;  /* 0x0000007800b08947 */ /* 0x004fea0003800000 */
.L_x_33:
[----:B------:R2:W-:Y:S01]  /*1f10*/  @!P3 SYNCS.ARRIVE.TRANS64 RZ, [UR17], R2 ;  /* 0x00000002ffffb9a7 */ /* 0x0005e20008000011 */
[----:B------:R-:W-:-:S04]  /*1f20*/  ULOP3.LUT UR5, UR25, 0x2, URZ, 0xfc, !UPT ;  /* 0x0000000219057892 */ /* 0x000fc8000f8efcff */
[----:B------:R-:W-:-:S09]  /*1f30*/  UISETP.NE.AND UP0, UPT, UR5, 0x2, UPT ;  /* 0x000000020500788c */ /* 0x000fd2000bf05270 */
[----:B------:R-:W-:Y:S05]  /*1f40*/  BRA.U UP0, `(.L_x_35) ;  /* 0x0000000100047547 */ /* 0x000fea000b800000 */
[----:B------:R-:W-:Y:S05]  /*1f50*/  BPT.TRAP 0x1 ;  /* 0x000000040000795c */ /* 0x000fea0000300000 */
.L_x_35:
[----:B------:R-:W-:Y:S04]  /*1f60*/  BSSY.RECONVERGENT B0, `(.L_x_36) ;  /* 0x0000003000007945 */ /* 0x000fe80003800200 */
[----:B------:R-:W-:Y:S05]  /*1f70*/  @P2 BRA `(.L_x_37) ;  /* 0x0000000000042947 */ /* 0x000fea0003800000 */
[----:B------:R-:W-:Y:S05]  /*1f80*/  BPT.TRAP 0x1 ;  /* 0x000000040000795c */ /* 0x000fea0000300000 */
.L_x_37:
[----:B------:R-:W-:Y:S05]  /*1f90*/  BSYNC.RECONVERGENT B0 ;  /* 0x0000000000007941 */ /* 0x000fea0003800200 */
.L_x_36:
[----:B------:R-:W-:Y:S02]  /*1fa0*/  UIADD3 UR5, UPT, UPT, UR4, 0x1, URZ ;  /* 0x0000000104057890 */ /* 0x000fe4000fffe0ff */
[----:B------:R-:W-:Y:S02]  /*1fb0*/  UIADD3 UR14, UP1, UPT, UR28, 0x80, URZ ;  /* 0x000000801c0e7890 */ /* 0x000fe4000ff3e0ff */
[----:B------:R-:W-:Y:S02]  /*1fc0*/  UISETP.NE.AND UP0, UPT, UR5, 0x5, UPT ;  /* 0x000000050500788c */ /* 0x000fe4000bf05270 */
[----:B------:R-:W-:Y:S02]  /*1fd0*/  ULEA UR16, UR4, UR38, 0xd ;  /* 0x0000002604107291 */ /* 0x000fe4000f8e68ff */
[----:B------:R-:W-:Y:S02]  /*1fe0*/  USEL UR8, URZ, 0x1, UP0 ;  /* 0x00000001ff087887 */ /* 0x000fe40008000000 */
[----:B------:R-:W-:-:S02]  /*1ff0*/  USEL UR7, UR5, URZ, UP0 ;  /* 0x000000ff05077287 */ /* 0x000fc40008000000 */
[----:B------:R-:W-:Y:S02]  /*2000*/  UIADD3 UR22, UP0, UPT, UR28, 0x180, URZ ;  /* 0x000001801c167890 */ /* 0x000fe4000ff1e0ff */
[----:B------:R-:W-:Y:S01]  /*2010*/  ULEA UR5, UR7, UR21, 0x3 ;  /* 0x0000001507057291 */ /* 0x000fe2000f8e18ff */
[----:B------:R-:W-:Y:S01]  /*2020*/  LOP3.LUT R12, R12, UR8, RZ, 0x3c, !PT ;  /* 0x000000080c0c7c12 */ /* 0x000fe2000f8e3cff */
[----:B------:R-:W-:Y:S02]  /*2030*/  ULEA UR8, UR4, UR37, 0xf ;  /* 0x0000002504087291 */ /* 0x000fe4000f8e78ff */
[----:B------:R-:W-:Y:S01]  /*2040*/  USHF.L.U32 UR18, UR6, 0x7, URZ ;  /* 0x0000000706127899 */ /* 0x000fe200080006ff */
[----:B-1----:R-:W-:Y:S01]  /*2050*/  SHF.L.U32 R0, R12, 0x1f, RZ ;  /* 0x0000001f0c007819 */ /* 0x002fe200000006ff */
[----:B------:R-:W-:Y:S02]  /*2060*/  UPRMT UR4, URZ, 0x5410, UR27 ;  /* 0x00005410ff047896 */ /* 0x000fe4000800001b */
[----:B------:R-:W-:Y:S01]  /*2070*/  UIADD3.X UR15, UPT, UPT, URZ, UR29, URZ, UP1, !UPT ;  /* 0x0000001dff0f7290 */ /* 0x000fe20008ffe4ff */
[----:B------:R3:W4:Y:S01]  /*2080*/  SYNCS.PHASECHK.TRANS64.TRYWAIT P0, [UR5+0x28], R0 ;  /* 0x00002800ff0075a7 */ /* 0x0007220008001105 */
[----:B------:R-:W-:-:S02]  /*2090*/  UPRMT UR5, URZ, 0x5410, UR26 ;  /* 0x00005410ff057896 */ /* 0x000fc4000800001a */
[----:B------:R-:W-:Y:S01]  /*20a0*/  UIADD3.X UR23, UPT, UPT, URZ, UR29, URZ, UP0, !UPT ;  /* 0x0000001dff177290 */ /* 0x000fe200087fe4ff */
[----:B------:R-:W-:Y:S01]  /*20b0*/  UMOV UR32, 0x0 ;  /* 0x0000000000207882 */ /* 0x000fe20000000000 */
[----:B------:R-:W-:Y:S01]  /*20c0*/  UMOV UR33, 0x10000000 ;  /* 0x1000000000217882 */ /* 0x000fe20000000000 */
[----:B------:R-:W-:Y:S01]  /*20d0*/  UMOV UR19, UR35 ;  /* 0x0000002300137c82 */ /* 0x000fe20008000000 */
[----:B------:R-:W-:Y:S01]  /*20e0*/  UMOV UR20, UR36 ;  /* 0x0000002400147c82 */ /* 0x000fe20008000000 */
[----:B------:R-:W-:Y:S01]  /*20f0*/  UMOV UR12, UR36 ;  /* 0x00000024000c7c82 */ /* 0x000fe20008000000 */
[----:B------:R-:W-:Y:S01]  /*2100*/  UMOV UR9, UR17 ;  /* 0x0000001100097c82 */ /* 0x000fe20008000000 */
[----:B------:R-:W-:Y:S01]  /*2110*/  UMOV UR10, UR18 ;  /* 0x00000012000a7c82 */ /* 0x000fe20008000000 */
[----:B------:R1:W-:Y:S01]  /*2120*/  UTMALDG.3D.MULTICAST [UR16], [UR14], UR4, desc[UR32] ;  /* 0x000020100e0073b4 */ /* 0x0003e20008011804 */
[----:B------:R-:W-:-:S04]  /*2130*/  UIADD3 UR6, UPT, UPT, UR6, 0x1, URZ ;  /* 0x0000000106067890 */ /* 0x000fc8000fffe0ff */
[----:B------:R-:W-:Y:S01]  /*2140*/  UISETP.NE.AND UP0, UPT, UR6, UR13, UPT ;  /* 0x0000000d0600728c */ /* 0x000fe2000bf05270 */
[----:B------:R3:W-:Y:S01]  /*2150*/  UTMALDG.3D.MULTICAST [UR8], [UR22], UR5, desc[UR32] ;  /* 0x00002008160073b4 */ /* 0x0007e20008011805 */
[----:B-1----:R-:W-:-:S07]  /*2160*/  UMOV UR4, UR7 ;  /* 0x0000000700047c82 */ /* 0x002fce0008000000 */
[----:B---3--:R-:W-:Y:S05]  /*2170*/  BRA.U UP0, `(.L_x_38) ;  /* 0xfffffffd004c7547 */ /* 0x008fea000b83ffff */
.L_x_32:
[C---:B------:R-:W-:Y:S01]  /*2180*/  LEA R3, R11.reuse, UR21, 0x3 ;  /* 0x000000150b037c11 */ /* 0x040fe2000f8e18ff */
[----:B------:R-:W-:Y:S01]  /*2190*/  NOP ;  /* 0x0000000000007918 */ /* 0x000fe20000000000 */
[----:B-1----:R-:W-:Y:S02]  /*21a0*/  SHF.L.U32 R0, R10, 0x1f, RZ ;  /* 0x0000001f0a007819 */ /* 0x002fe400000006ff */
[----:B------:R-:W-:Y:S02]  /*21b0*/  LEA R5, R11, UR21, 0x4 ;  /* 0x000000150b057c11 */ /* 0x000fe4000f8e20ff */
[----:B--2-4-:R-:W1:Y:S02]  /*21c0*/  SYNCS.PHASECHK.TRANS64.TRYWAIT P0, [R3+URZ+0xa0], R0 ;  /* 0x0000a000030075a7 */ /* 0x014e6400080011ff */
[----:B-1----:R-:W-:Y:S05]  /*21d0*/  @!P0 BRA `(.L_x_39) ;  /* 0x0000007800148947 */ /* 0x002fea0003800000 */
.L_x_136:
[----:B------:R-:W2:Y:S01]  /*21e0*/  LDS.128 R4, [R5+0x130] ;  /* 0x0001300005047984 */ /* 0x000ea20000000c00 */
[----:B------:R-:W-:Y:S01]  /*21f0*/  UISETP.GE.AND UP0, UPT, UR42, 0x1, UPT ;  /* 0x000000012a00788c */ /* 0x000fe2000bf06270 */
[----:B------:R-:W-:Y:S01]  /*2200*/  @!PT LDS RZ, [RZ] ;  /* 0x00000000fffff984 */ /* 0x000fe20000000800 */
[----:B------:R-:W-:Y:S01]  /*2210*/  @!PT LDS RZ, [RZ] ;  /* 0x00000000fffff984 */ /* 0x000fe20000000800 */
[----:B------:R-:W-:Y:S01]  /*2220*/  @!PT LDS RZ, [RZ] ;  /* 0x00000000fffff984 */ /* 0x000fe20000000800 */
[----:B------:R-:W-:Y:S01]  /*2230*/  @!PT LDS RZ, [RZ] ;  /* 0x00000000fffff984 */ /* 0x000fe20000000800 */
[----:B------:R3:W-:Y:S06]  /*2240*/  MEMBAR.ALL.CTA ;  /* 0x0000000000007992 */ /* 0x0007ec0000008000 */
[----:B---3--:R-:W3:Y:S01]  /*2250*/  FENCE.VIEW.ASYNC.S ;  /* 0x00000000000073c6 */ /* 0x008ee20000000000 */
[----:B--2---:R-:W-:-:S13]  /*2260*/  LOP3.LUT P0, RZ, R6, 0x1, RZ, 0xc0, !PT ;  /* 0x0000000106ff7812 */ /* 0x004fda000780c0ff */
[----:B---3--:R-:W-:Y:S01]  /*2270*/  VOTEU.ANY UP1, P0 ;  /* 0x0000000000ff7886 */ /* 0x008fe20000020100 */
[----:B------:R-:W-:-:S13]  /*2280*/  PLOP3.LUT P0, PT, PT, PT, UP1, 0x80, 0x8 ;  /* 0x000000000008781c */ /* 0x000fda0003f0f018 */
[----:B-1----:R-:W-:Y:S02]  /*2290*/  @P0 LOP3.LUT R0, R5, 0xffff, RZ, 0xc0, !PT ;  /* 0x0000ffff05000812 */ /* 0x002fe400078ec0ff */
[----:B------:R-:W-:Y:S02]  /*22a0*/  @P0 MOV R2, R4 ;  /* 0x0000000400020202 */ /* 0x000fe40000000f00 */
[----:B------:R-:W-:Y:S01]  /*22b0*/  @P0 R2UR UR5, R0 ;  /* 0x00000000000502ca */ /* 0x000fe200000e0000 */
[----:B------:R-:W-:Y:S01]  /*22c0*/  VIADD R0, R3, 0xb0 ;  /* 0x000000b003007836 */ /* 0x000fe20000000000 */
[----:B------:R-:W-:Y:S02]  /*22d0*/  @P0 SHF.R.U32.HI R4, RZ, 0x10, R5 ;  /* 0x00000010ff040819 */ /* 0x000fe40000011605 */
[----:B------:R-:W-:Y:S02]  /*22e0*/  @P0 R2UR UR6, R2 ;  /* 0x00000000020602ca */ /* 0x000fe400000e0000 */
[----:B------:R-:W-:-:S02]  /*22f0*/  PRMT R0, RZ, 0x654, R0 ;  /* 0x00000654ff007816 */ /* 0x000fc40000000000 */
[----:B------:R-:W-:Y:S02]  /*2300*/  @P0 R2UR UR4, R4 ;  /* 0x00000000040402ca */ /* 0x000fe400000e0000 */
[----:B------:R1:W-:Y:S03]  /*2310*/  SYNCS.ARRIVE.TRANS64.RED.A1T0 RZ, [R0+URZ], RZ ;  /* 0x000000ff00ff79a7 */ /* 0x0003e600081004ff */
[----:B------:R-:W-:-:S04]  /*2320*/  @UP1 UMOV UR39, UR5 ;  /* 0x0000000500271c82 */ /* 0x000fc80008000000 */
[----:B------:R-:W-:-:S04]  /*2330*/  @UP1 UMOV UR40, UR6 ;  /* 0x0000000600281c82 */ /* 0x000fc80008000000 */
[----:B------:R-:W-:Y:S01]  /*2340*/  @UP1 UMOV UR36, UR4 ;  /* 0x0000000400241c82 */ /* 0x000fe20008000000 */
[----:B------:R-:W-:Y:S05]  /*2350*/  BRA.U !UP0, `(.L_x_40) ;  /* 0x0000000108d47547 */ /* 0x000fea000b800000 */
[----:B------:R-:W2:Y:S01]  /*2360*/  LDCU.128 UR12, c[0x0][0xb10] ;  /* 0x00016200ff0c77ac */ /* 0x000ea20008000c00 */
[----:B------:R-:W3:Y:S01]  /*2370*/  LDCU UR22, c[0x0][0xb20] ;  /* 0x00016400ff1677ac */ /* 0x000ee20008000800 */
[----:B------:R-:W4:Y:S01]  /*2380*/  LDCU UR20, c[0x0][0xb0c] ;  /* 0x00016180ff1477ac */ /* 0x000f220008000800 */
[----:B------:R-:W1:Y:S01]  /*2390*/  LDCU.64 UR8, c[0x0][0xb28] ;  /* 0x00016500ff0877ac */ /* 0x000e620008000a00 */
[----:B------:R-:W-:Y:S02]  /*23a0*/  UISETP.NE.AND UP3, UPT, UR42, 0x1, UPT ;  /* 0x000000012a00788c */ /* 0x000fe4000bf65270 */
[----:B--2---:R-:W-:Y:S02]  /*23b0*/  UIMAD.WIDE.U32 UR10, UR41, UR15, URZ ;  /* 0x0000000f290a72a5 */ /* 0x004fe4000f8e00ff */
[----:B------:R-:W-:Y:S02]  /*23c0*/  UIMAD.WIDE.U32 UR4, UR43, UR12, URZ ;  /* 0x0000000c2b0472a5 */ /* 0x000fe4000f8e00ff */
[----:B------:R-:W-:-:S02]  /*23d0*/  UISETP.NE.AND UP0, UPT, UR14, 0x1, UPT ;  /* 0x000000010e00788c */ /* 0x000fc4000bf05270 */
[----:B------:R-:W-:Y:S01]  /*23e0*/  UIMAD.WIDE.U32 UR18, UR39, UR15, URZ ;  /* 0x0000000f271272a5 */ /* 0x000fe2000f8e00ff */
[----:B------:R-:W-:Y:S02]  /*23f0*/  UMOV UR10, UR11 ;  /* 0x0000000b000a7c82 */ /* 0x000fe40008000000 */
[----:B------:R-:W-:Y:S01]  /*2400*/  UMOV UR4, UR5 ;  /* 0x0000000500047c82 */ /* 0x000fe20008000000 */
[----:B---3--:R-:W-:Y:S02]  /*2410*/  USHF.R.U32.HI UR10, URZ, UR22, UR10 ;  /* 0x00000016ff0a7299 */ /* 0x008fe4000801160a */
[----:B----4-:R-:W-:Y:S02]  /*2420*/  UISETP.NE.AND UP2, UPT, UR20, 0x1, UPT ;  /* 0x000000011400788c */ /* 0x010fe4000bf45270 */
[----:B------:R-:W-:Y:S02]  /*2430*/  USHF.R.U32.HI UR4, URZ, UR13, UR4 ;  /* 0x0000000dff047299 */ /* 0x000fe40008011604 */
[----:B------:R-:W-:-:S02]  /*2440*/  USEL UR5, UR41, UR10, !UP0 ;  /* 0x0000000a29057287 */ /* 0x000fc4000c000000 */
[----:B------:R-:W-:Y:S02]  /*2450*/  USEL UR6, UR43, UR4, !UP2 ;  /* 0x000000042b067287 */ /* 0x000fe4000d000000 */
[----:B-1----:R-:W-:Y:S01]  /*2460*/  UIMAD.WIDE.U32 UR10, UR5, UR8, URZ ;  /* 0x00000008050a72a5 */ /* 0x002fe2000f8e00ff */
[----:B------:R-:W-:Y:S01]  /*2470*/  UMOV UR4, UR19 ;  /* 0x0000001300047c82 */ /* 0x000fe20008000000 */
[----:B------:R-:W-:Y:S02]  /*2480*/  UIMAD.WIDE.U32 UR16, UR40, UR12, URZ ;  /* 0x0000000c281072a5 */ /* 0x000fe4000f8e00ff */
[----:B------:R-:W-:-:S03]  /*2490*/  UIMAD.WIDE.U32 UR18, UR6, UR8, URZ ;  /* 0x00000008061272a5 */ /* 0x000fc6000f8e00ff */
[----:B------:R-:W-:Y:S01]  /*24a0*/  UMOV UR10, UR11 ;  /* 0x0000000b000a7c82 */ /* 0x000fe20008000000 */
[----:B------:R-:W-:Y:S02]  /*24b0*/  USHF.R.U32.HI UR4, URZ, UR22, UR4 ;  /* 0x00000016ff047299 */ /* 0x000fe40008011604 */
[----:B------:R-:W-:Y:S01]  /*24c0*/  @UP3 USHF.R.U32.HI UR5, URZ, UR9, UR10 ;  /* 0x00000009ff053299 */ /* 0x000fe2000801160a */
[----:B------:R-:W-:Y:S01]  /*24d0*/  UMOV UR16, UR17 ;  /* 0x0000001100107c82 */ /* 0x000fe20008000000 */
[----:B------:R-:W-:Y:S01]  /*24e0*/  UMOV UR18, UR19 ;  /* 0x0000001300127c82 */ /* 0x000fe20008000000 */
[----:B------:R-:W-:Y:S02]  /*24f0*/  USHF.R.U32.HI UR13, URZ, UR13, UR16 ;  /* 0x0000000dff0d7299 */ /* 0x000fe40008011610 */
[----:B------:R-:W-:Y:S02]  /*2500*/  USEL UR4, UR39, UR4, !UP0 ;  /* 0x0000000427047287 */ /* 0x000fe4000c000000 */
[----:B------:R-:W-:-:S02]  /*2510*/  @UP3 USHF.R.U32.HI UR6, URZ, UR9, UR18 ;  /* 0x00000009ff063299 */ /* 0x000fc40008011612 */
[----:B------:R-:W-:Y:S02]  /*2520*/  UIMAD UR10, UR42, UR5, URZ ;  /* 0x000000052a0a72a4 */ /* 0x000fe4000f8e02ff */
[----:B------:R-:W-:Y:S02]  /*2530*/  USEL UR5, UR40, UR13, !UP2 ;  /* 0x0000000d28057287 */ /* 0x000fe4000d000000 */
[----:B------:R-:W-:Y:S02]  /*2540*/  UIMAD UR12, UR42, UR6, URZ ;  /* 0x000000062a0c72a4 */ /* 0x000fe4000f8e02ff */
[----:B------:R-:W-:Y:S02]  /*2550*/  UISETP.GE.AND UP0, UPT, UR4, UR10, UPT ;  /* 0x0000000a0400728c */ /* 0x000fe4000bf06270 */
[----:B------:R-:W-:Y:S02]  /*2560*/  UIMAD.WIDE.U32 UR10, UR4, UR8, URZ ;  /* 0x00000008040a72a5 */ /* 0x000fe4000f8e00ff */
[----:B------:R-:W-:-:S02]  /*2570*/  UISETP.GE.OR UP0, UPT, UR5, UR12, UP0 ;  /* 0x0000000c0500728c */ /* 0x000fc40008706670 */
        /* <DEDUP_REMOVED lines=19> */
.L_x_40:
[----:B------:R-:W2:Y:S02]  /*26b0*/  LDCU UR4, c[0x0][0xb30] ;  /* 0x00016600ff0477ac */ /* 0x000ea40008000800 */
[----:B--2---:R-:W-:-:S09]  /*26c0*/  UISETP.NE.AND UP0, UPT, UR4, 0x1, UPT ;  /* 0x000000010400788c */ /* 0x004fd2000bf05270 */
[----:B------:R-:W-:Y:S05]  /*26d0*/  BRA.U UP0, `(.L_x_41) ;  /* 0x0000000100447547 */ /* 0x000fea000b800000 */
        /* <DEDUP_REMOVED lines=17> */
.L_x_41:
[----:B------:R-:W-:Y:S01]  /*27f0*/  VIADD R11, R11, 0x1 ;  /* 0x000000010b0b7836 */ /* 0x000fe20000000000 */
[----:B------:R-:W-:Y:S01]  /*2800*/  R2UR UR4, R87 ;  /* 0x00000000570472ca */ /* 0x000fe200000e0000 */
[----:B------:R-:W-:Y:S01]  /*2810*/  UIADD3 UR16, UPT, UPT, UR40, UR59, URZ ;  /* 0x0000003b28107290 */ /* 0x000fe2000fffe0ff */
[----:B------:R-:W-:Y:S02]  /*2820*/  PLOP3.LUT P1, PT, PT, PT, PT, 0x80, 0x8 ;  /* 0x000000000008781c */ /* 0x000fe40003f2f070 */
[----:B------:R-:W-:-:S04]  /*2830*/  ISETP.NE.AND P0, PT, R11, 0x2, PT ;  /* 0x000000020b00780c */ /* 0x000fc80003f05270 */
[----:B------:R-:W-:Y:S02]  /*2840*/  SEL R3, RZ, 0x1, P0 ;  /* 0x00000001ff037807 */ /* 0x000fe40000000000 */
[----:B------:R-:W-:Y:S02]  /*2850*/  SEL R11, R11, RZ, P0 ;  /* 0x000000ff0b0b7207 */ /* 0x000fe40000000000 */
[----:B------:R-:W-:Y:S01]  /*2860*/  LOP3.LUT R10, R10, R3, RZ, 0x3c, !PT ;  /* 0x000000030a0a7212 */ /* 0x000fe200078e3cff */
[----:B------:R-:W-:Y:S01]  /*2870*/  UIADD3 UR20, UPT, UPT, UR39, UR4, URZ ;  /* 0x0000000427147290 */ /* 0x000fe2000fffe0ff */
[----:B------:R-:W-:Y:S11]  /*2880*/  BRA.U UP1, `(.L_x_42) ;  /* 0xfffffff101507547 */ /* 0x000ff6000b83ffff */
[----:B------:R-:W-:Y:S01]  /*2890*/  UIADD3 UR21, UPT, UPT, UR21, 0x28, URZ ;  /* 0x0000002815157890 */ /* 0x000fe2000fffe0ff */
[----:B------:R-:W-:-:S03]  /*28a0*/  SHF.L.U32 R3, R12, 0x1f, RZ ;  /* 0x0000001f0c037819 */ /* 0x000fc600000006ff */
[----:B------:R-:W-:-:S09]  /*28b0*/  ULEA UR4, UR7, UR21, 0x3 ;  /* 0x0000001507047291 */ /* 0x000fd2000f8e18ff */
[----:B------:R-:W2:Y:S02]  /*28c0*/  SYNCS.PHASECHK.TRANS64.TRYWAIT P0, [UR4], R3 ;  /* 0x00000003ff0075a7 */ /* 0x000ea40008001104 */
[----:B--2---:R-:W-:Y:S05]  /*28d0*/  @!P0 BRA `(.L_x_43) ;  /* 0x0000007000688947 */ /* 0x004fea0003800000 */
.L_x_138:
[----:B------:R-:W-:-:S04]  /*28e0*/  UIADD3 UR4, UPT, UPT, UR7, 0x1, URZ ;  /* 0x0000000107047890 */ /* 0x000fc8000fffe0ff */
[----:B------:R-:W-:-:S04]  /*28f0*/  UISETP.NE.AND UP0, UPT, UR4, 0x5, UPT ;  /* 0x000000050400788c */ /* 0x000fc8000bf05270 */
[----:B------:R-:W-:Y:S02]  /*2900*/  USEL UR6, URZ, 0x1, UP0 ;  /* 0x00000001ff067887 */ /* 0x000fe40008000000 */
[----:B------:R-:W-:-:S04]  /*2910*/  USEL UR4, UR4, URZ, UP0 ;  /* 0x000000ff04047287 */ /* 0x000fc80008000000 */
[----:B------:R-:W-:Y:S01]  /*2920*/  ULEA UR5, UR4, UR21, 0x3 ;  /* 0x0000001504057291 */ /* 0x000fe2000f8e18ff */
[----:B------:R-:W-:-:S04]  /*2930*/  LOP3.LUT R2, R12, UR6, RZ, 0x3c, !PT ;  /* 0x000000060c027c12 */ /* 0x000fc8000f8e3cff */
[----:B-1----:R-:W-:-:S04]  /*2940*/  SHF.L.U32 R3, R2, 0x1f, RZ ;  /* 0x0000001f02037819 */ /* 0x002fc800000006ff */
[----:B------:R-:W1:Y:S02]  /*2950*/  SYNCS.PHASECHK.TRANS64.TRYWAIT P0, [UR5], R3 ;  /* 0x00000003ff0075a7 */ /* 0x000e640008001105 */
[----:B-1----:R-:W-:Y:S05]  /*2960*/  @!P0 BRA `(.L_x_44) ;  /* 0x00000070005c8947 */ /* 0x002fea0003800000 */
.L_x_140:
        /* <DEDUP_REMOVED lines=9> */
.L_x_142:
        /* <DEDUP_REMOVED lines=9> */
.L_x_144:
[----:B------:R-:W-:-:S04]  /*2a90*/  UIADD3 UR4, UPT, UPT, UR4, 0x1, URZ ;  /* 0x0000000104047890 */ /* 0x000fc8000fffe0ff */
[----:B------:R-:W-:-:S04]  /*2aa0*/  UISETP.NE.AND UP0, UPT, UR4, 0x5, UPT ;  /* 0x000000050400788c */ /* 0x000fc8000bf05270 */
[----:B------:R-:W-:Y:S02]  /*2ab0*/  USEL UR5, URZ, 0x1, UP0 ;  /* 0x00000001ff057887 */ /* 0x000fe40008000000 */
[----:B------:R-:W-:-:S04]  /*2ac0*/  USEL UR4, UR4, URZ, UP0 ;  /* 0x000000ff04047287 */ /* 0x000fc80008000000 */
[----:B------:R-:W-:Y:S01]  /*2ad0*/  ULEA UR4, UR4, UR21, 0x3 ;  /* 0x0000001504047291 */ /* 0x000fe2000f8e18ff */
[----:B-1----:R-:W-:-:S04]  /*2ae0*/  LOP3.LUT R3, R2, UR5, RZ, 0x3c, !PT ;  /* 0x0000000502037c12 */ /* 0x002fc8000f8e3cff */
[----:B------:R-:W-:Y:S01]  /*2af0*/  SHF.L.U32 R3, R3, 0x1f, RZ ;  /* 0x0000001f03037819 */ /* 0x000fe200000006ff */
[----:B------:R-:W-:-:S07]  /*2b00*/  IMAD.U32 R0, RZ, RZ, UR4 ;  /* 0x00000004ff007e24 */ /* 0x000fce000f8e00ff */
.L_x_47:
[----:B-1----:R1:W2:Y:S02]  /*2b10*/  SYNCS.PHASECHK.TRANS64.TRYWAIT P0, [R0+URZ], R3 ;  /* 0x00000003000075a7 */ /* 0x0022a400080011ff */
[----:B--2---:R-:W-:Y:S05]  /*2b20*/  @!P0 NANOSLEEP.SYNCS 0x989680 ;  /* 0x009896800000895d */ /* 0x004fea0003900000 */
[----:B------:R-:W2:Y:S02]  /*2b30*/  @!P0 SYNCS.PHASECHK.TRANS64 P0, [R0+URZ], R3 ;  /* 0x00000003000085a7 */ /* 0x000ea400080010ff */
[----:B--2---:R-:W-:Y:S05]  /*2b40*/  @P0 EXIT ;  /* 0x000000000000094d */ /* 0x004fea0003800000 */
[----:B------:R-:W-:Y:S05]  /*2b50*/  BRA `(.L_x_47) ;  /* 0xfffffffc00ec7947 */ /* 0x000fea000383ffff */
.L_x_22:
[----:B------:R-:W2:Y:S02]  /*2b60*/  S2UR UR4, SR_CgaCtaId ;  /* 0x00000000000479c3 */ /* 0x000ea40000008800 */
[----:B--2---:R-:W-:-:S04]  /*2b70*/  UISETP.NE.AND UP0, UPT, UR4, URZ, UPT ;  /* 0x000000ff0400728c */ /* 0x004fc8000bf05270 */
[----:B------:R-:W-:-:S09]  /*2b80*/  UISETP.NE.OR UP0, UPT, UR17, 0x1, UP0 ;  /* 0x000000011100788c */ /* 0x000fd20008705670 */
[----:B------:R-:W-:Y:S05]  /*2b90*/  BRA.U UP0, `(.L_x_48) ;  /* 0x00000005004c7547 */ /* 0x000fea000b800000 */
[----:B------:R-:W2:Y:S01]  /*2ba0*/  S2UR UR5, SR_CgaCtaId ;  /* 0x00000000000579c3 */ /* 0x000ea20000008800 */
[----:B------:R-:W-:Y:S01]  /*2bb0*/  UMOV UR4, 0x400 ;  /* 0x0000040000047882 */ /* 0x000fe20000000000 */
[----:B------:R-:W-:Y:S01]  /*2bc0*/  ISETP.GE.U32.AND P2, PT, R0, 0x4, PT ;  /* 0x000000040000780c */ /* 0x000fe20003f46070 */
[----:B------:R-:W-:Y:S01]  /*2bd0*/  IMAD.MOV.U32 R12, RZ, RZ, 0x1 ;  /* 0x00000001ff0c7424 */ /* 0x000fe200078e00ff */
[----:B------:R-:W-:Y:S02]  /*2be0*/  CS2R R10, SRZ ;  /* 0x00000000000a7805 */ /* 0x000fe4000001ff00 */
[----:B------:R-:W-:Y:S01]  /*2bf0*/  CS2R R8, SRZ ;  /* 0x0000000000087805 */ /* 0x000fe2000001ff00 */
[----:B--2---:R-:W-:-:S03]  /*2c00*/  ULEA UR6, UR5, UR4, 0x18 ;  /* 0x0000000405067291 */ /* 0x004fc6000f8ec0ff */
[----:B------:R-:W-:-:S09]  /*2c10*/  UMOV UR5, URZ ;  /* 0x000000ff00057c82 */ /* 0x000fd20008000000 */
.L_x_52:
[----:B------:R-:W-:Y:S02]  /*2c20*/  LEA R2, R8, UR6, 0x3 ;  /* 0x0000000608027c11 */ /* 0x000fe4000f8e18ff */
[----:B------:R-:W-:-:S03]  /*2c30*/  SHF.L.U32 R5, R9, 0x1f, RZ ;  /* 0x0000001f09057819 */ /* 0x000fc600000006ff */
[----:B------:R-:W-:Y:S01]  /*2c40*/  VIADD R4, R2, 0x110 ;  /* 0x0000011002047836 */ /* 0x000fe20000000000 */
[----:B------:R-:W2:Y:S02]  /*2c50*/  SYNCS.PHASECHK.TRANS64.TRYWAIT P0, [R2+URZ+0x100], R5 ;  /* 0x00010005020075a7 */ /* 0x000ea400080011ff */
[----:B--2---:R-:W-:Y:S05]  /*2c60*/  @!P0 BRA `(.L_x_49) ;  /* 0x0000006c00e48947 */ /* 0x004fea0003800000 */
.L_x_145:
[----:B------:R-:W-:Y:S01]  /*2c70*/  ULEA UR4, UR5, UR6, 0x3 ;  /* 0x0000000605047291 */ /* 0x000fe2000f8e18ff */
[----:B------:R-:W-:Y:S02]  /*2c80*/  PRMT R4, RZ, 0x654, R4 ;  /* 0x00000654ff047816 */ /* 0x000fe40000000004 */
[----:B--2---:R-:W-:Y:S01]  /*2c90*/  SHF.L.U32 R5, R12, 0x1f, RZ ;  /* 0x0000001f0c057819 */ /* 0x004fe200000006ff */
[----:B------:R-:W-:Y:S01]  /*2ca0*/  UIADD3 UR7, UPT, UPT, UR4, 0xa0, URZ ;  /* 0x000000a004077890 */ /* 0x000fe2000fffe0ff */
[----:B------:R2:W-:Y:S05]  /*2cb0*/  SYNCS.ARRIVE.TRANS64.RED.A1T0 RZ, [R4+URZ], RZ ;  /* 0x000000ff04ff79a7 */ /* 0x0005ea00081004ff */
[----:B------:R-:W-:Y:S01]  /*2cc0*/  IMAD.U32 R7, RZ, RZ, UR7 ;  /* 0x00000007ff077e24 */ /* 0x000fe2000f8e00ff */
[----:B------:R-:W3:Y:S04]  /*2cd0*/  SYNCS.PHASECHK.TRANS64.TRYWAIT P0, [UR4+0xb0], R5 ;  /* 0x0000b005ff0075a7 */ /* 0x000ee80008001104 */
[----:B------:R-:W-:Y:S01]  /*2ce0*/  PRMT R6, R0, 0x654, R7 ;  /* 0x0000065400067816 */ /* 0x000fe20000000007 */
[----:B--2---:R-:W-:Y:S01]  /*2cf0*/  @!P2 IMAD.MOV.U32 R4, RZ, RZ, 0x10 ;  /* 0x00000010ff04a424 */ /* 0x004fe200078e00ff */
[----:B---3--:R-:W-:Y:S06]  /*2d00*/  @!P0 BRA `(.L_x_50) ;  /* 0x0000006c00d08947 */ /* 0x008fec0003800000 */
.L_x_147:
[----:B------:R-:W-:Y:S01]  /*2d10*/  ULEA UR8, UR5, UR6, 0x4 ;  /* 0x0000000605087291 */ /* 0x000fe2000f8e20ff */
[----:B------:R-:W-:Y:S01]  /*2d20*/  SEL R3, R6, R3, !P2 ;  /* 0x0000000306037207 */ /* 0x000fe20005000000 */
[----:B------:R-:W-:Y:S01]  /*2d30*/  UIADD3 UR9, UPT, UPT, UR4, 0xa0, URZ ;  /* 0x000000a004097890 */ /* 0x000fe2000fffe0ff */
[----:B--2---:R-:W-:Y:S01]  /*2d40*/  LEA R2, R11, UR6, 0x3 ;  /* 0x000000060b027c11 */ /* 0x004fe2000f8e18ff */
[----:B------:R-:W-:Y:S01]  /*2d50*/  UIADD3 UR8, UPT, UPT, UR8, 0x130, URZ ;  /* 0x0000013008087890 */ /* 0x000fe2000fffe0ff */
[----:B------:R-:W-:Y:S01]  /*2d60*/  SHF.L.U32 R5, R10, 0x1f, RZ ;  /* 0x0000001f0a057819 */ /* 0x000fe200000006ff */
[----:B------:R2:W-:Y:S01]  /*2d70*/  @!P2 SYNCS.ARRIVE.TRANS64.RED RZ, [R3+URZ], R4 ;  /* 0x0000000403ffa9a7 */ /* 0x0005e200080004ff */
[----:B------:R-:W-:Y:S01]  /*2d80*/  UIADD3 UR4, UPT, UPT, UR5, 0x1, URZ ;  /* 0x0000000105047890 */ /* 0x000fe2000fffe0ff */
[----:B------:R-:W-:-:S03]  /*2d90*/  VIADD R8, R8, 0x1 ;  /* 0x0000000108087836 */ /* 0x000fc60000000000 */
[----:B------:R-:W-:Y:S02]  /*2da0*/  UISETP.NE.AND UP0, UPT, UR4, 0x2, UPT ;  /* 0x000000020400788c */ /* 0x000fe4000bf05270 */
[----:B------:R-:W-:Y:S06]  /*2db0*/  UGETNEXTWORKID.BROADCAST [UR8], [UR9] ;  /* 0x00000000080073ca */ /* 0x000fec0008000100 */
[----:B------:R-:W-:Y:S01]  /*2dc0*/  USEL UR7, URZ, 0x1, UP0 ;  /* 0x00000001ff077887 */ /* 0x000fe20008000000 */
[----:B------:R-:W-:Y:S01]  /*2dd0*/  ISETP.NE.AND P0, PT, R8, 0x2, PT ;  /* 0x000000020800780c */ /* 0x000fe20003f05270 */
[----:B------:R-:W-:Y:S01]  /*2de0*/  USEL UR5, UR4, URZ, UP0 ;  /* 0x000000ff04057287 */ /* 0x000fe20008000000 */
[----:B------:R-:W3:Y:S03]  /*2df0*/  SYNCS.PHASECHK.TRANS64.TRYWAIT P1, [R2+URZ+0xa0], R5 ;  /* 0x0000a005020075a7 */ /* 0x000ee600080211ff */
[----:B------:R-:W-:Y:S01]  /*2e00*/  LOP3.LUT R12, R12, UR7, RZ, 0x3c, !PT ;  /* 0x000000070c0c7c12 */ /* 0x000fe2000f8e3cff */
[----:B--23--:R-:W-:Y:S07]  /*2e10*/  @!P1 BRA `(.L_x_51) ;  /* 0x0000006c00a49947 */ /* 0x00cfee0003800000 */
.L_x_148:
[C---:B------:R-:W-:Y:S01]  /*2e20*/  LEA R4, R11.reuse, UR6, 0x4 ;  /* 0x000000060b047c11 */ /* 0x040fe2000f8e20ff */
[----:B--2---:R-:W-:Y:S01]  /*2e30*/  VIADD R2, R2, 0xb0 ;  /* 0x000000b002027836 */ /* 0x004fe20000000000 */
[----:B------:R-:W-:Y:S01]  /*2e40*/  SEL R8, R8, RZ, P0 ;  /* 0x000000ff08087207 */ /* 0x000fe20000000000 */
[----:B------:R-:W-:-:S03]  /*2e50*/  VIADD R11, R11, 0x1 ;  /* 0x000000010b0b7836 */ /* 0x000fc60000000000 */
[----:B------:R-:W2:Y:S01]  /*2e60*/  LDS.128 R4, [R4+0x130] ;  /* 0x0001300004047984 */ /* 0x000ea20000000c00 */
[----:B------:R-:W-:Y:S02]  /*2e70*/  PRMT R2, RZ, 0x654, R2 ;  /* 0x00000654ff027816 */ /* 0x000fe40000000002 */
[C---:B------:R-:W-:Y:S01]  /*2e80*/  ISETP.NE.AND P1, PT, R11.reuse, 0x2, PT ;  /* 0x000000020b00780c */ /* 0x040fe20003f25270 */
[----:B------:R-:W-:Y:S01]  /*2e90*/  @!PT LDS RZ, [RZ] ;  /* 0x00000000fffff984 */ /* 0x000fe20000000800 */
[----:B------:R-:W-:Y:S01]  /*2ea0*/  @!PT LDS RZ, [RZ] ;  /* 0x00000000fffff984 */ /* 0x000fe20000000800 */
[----:B------:R-:W-:Y:S01]  /*2eb0*/  @!PT LDS RZ, [RZ] ;  /* 0x00000000fffff984 */ /* 0x000fe20000000800 */
[----:B------:R-:W-:Y:S01]  /*2ec0*/  @!PT LDS RZ, [RZ] ;  /* 0x00000000fffff984 */ /* 0x000fe20000000800 */
[----:B------:R3:W-:Y:S06]  /*2ed0*/  MEMBAR.ALL.CTA ;  /* 0x0000000000007992 */ /* 0x0007ec0000008000 */
[----:B---3--:R-:W3:Y:S01]  /*2ee0*/  FENCE.VIEW.ASYNC.S ;  /* 0x00000000000073c6 */ /* 0x008ee20000000000 */
[----:B------:R-:W-:Y:S01]  /*2ef0*/  SEL R11, R11, RZ, P1 ;  /* 0x000000ff0b0b7207 */ /* 0x000fe20000800000 */
[----:B---3--:R3:W-:Y:S01]  /*2f00*/  SYNCS.ARRIVE.TRANS64.RED.A1T0 RZ, [R2+URZ], RZ ;  /* 0x000000ff02ff79a7 */ /* 0x0087e200081004ff */
[----:B--2---:R-:W-:-:S02]  /*2f10*/  LOP3.LUT P3, RZ, R6, 0x1, RZ, 0xc0, !PT ;  /* 0x0000000106ff7812 */ /* 0x004fc4000786c0ff */
[----:B------:R-:W-:-:S04]  /*2f20*/  SEL R5, RZ, 0x1, P1 ;  /* 0x00000001ff057807 */ /* 0x000fc80000800000 */
[----:B------:R-:W-:Y:S02]  /*2f30*/  LOP3.LUT R10, R10, R5, RZ, 0x3c, !PT ;  /* 0x000000050a0a7212 */ /* 0x000fe400078e3cff */
[----:B---3--:R-:W-:-:S04]  /*2f40*/  SEL R2, RZ, 0x1, P0 ;  /* 0x00000001ff027807 */ /* 0x008fc80000000000 */
[----:B------:R-:W-:Y:S01]  /*2f50*/  LOP3.LUT R9, R9, R2, RZ, 0x3c, !PT ;  /* 0x0000000209097212 */ /* 0x000fe200078e3cff */
[----:B------:R-:W-:Y:S06]  /*2f60*/  @P3 BRA `(.L_x_52) ;  /* 0xfffffffc002c3947 */ /* 0x000fec000383ffff */
[----:B------:R-:W-:Y:S01]  /*2f70*/  ULEA UR4, UR5, UR6, 0x3 ;  /* 0x0000000605047291 */ /* 0x000fe2000f8e18ff */
[----:B------:R-:W-:-:S08]  /*2f80*/  SHF.L.U32 R3, R12, 0x1f, RZ ;  /* 0x0000001f0c037819 */ /* 0x000fd000000006ff */
[----:B------:R-:W2:Y:S02]  /*2f90*/  SYNCS.PHASECHK.TRANS64 P0, [UR4+0xb0], R3 ;  /* 0x0000b003ff0075a7 */ /* 0x000ea40008001004 */
[----:B--2---:R-:W-:Y:S05]  /*2fa0*/  @P0 BRA `(.L_x_53) ;  /* 0x0000000000080947 */ /* 0x004fea0003800000 */
[----:B------:R-:W2:Y:S02]  /*2fb0*/  SYNCS.PHASECHK.TRANS64.TRYWAIT P0, [UR4+0xb0], R3 ;  /* 0x0000b003ff0075a7 */ /* 0x000ea40008001104 */
[----:B--2---:R-:W-:Y:S05]  /*2fc0*/  @!P0 BRA `(.L_x_54) ;  /* 0x0000006c004c8947 */ /* 0x004fea0003800000 */
.L_x_53:
[----:B------:R-:W-:-:S04]  /*2fd0*/  UIADD3 UR7, UPT, UPT, UR5, 0x1, URZ ;  /* 0x0000000105077890 */ /* 0x000fc8000fffe0ff */
[----:B------:R-:W-:-:S04]  /*2fe0*/  UISETP.NE.AND UP0, UPT, UR7, 0x2, UPT ;  /* 0x000000020700788c */ /* 0x000fc8000bf05270 */
[----:B------:R-:W-:Y:S02]  /*2ff0*/  USEL UR8, URZ, 0x1, UP0 ;  /* 0x00000001ff087887 */ /* 0x000fe40008000000 */
[----:B------:R-:W-:-:S04]  /*3000*/  USEL UR7, UR7, URZ, UP0 ;  /* 0x000000ff07077287 */ /* 0x000fc80008000000 */
[----:B------:R-:W-:Y:S01]  /*3010*/  ULEA UR7, UR7, UR6, 0x3 ;  /* 0x0000000607077291 */ /* 0x000fe2000f8e18ff */
[----:B--2---:R-:W-:-:S04]  /*3020*/  LOP3.LUT R3, R12, UR8, RZ, 0x3c, !PT ;  /* 0x000000080c037c12 */ /* 0x004fc8000f8e3cff */
[----:B------:R-:W-:-:S04]  /*3030*/  SHF.L.U32 R0, R3, 0x1f, RZ ;  /* 0x0000001f03007819 */ /* 0x000fc800000006ff */
[----:B------:R-:W2:Y:S02]  /*3040*/  SYNCS.PHASECHK.TRANS64 P0, [UR7+0xb0], R0 ;  /* 0x0000b000ff0075a7 */ /* 0x000ea40008001007 */
[----:B-12---:R-:W-:Y:S05]  /*3050*/  @P0 EXIT ;  /* 0x000000000000094d */ /* 0x006fea0003800000 */
[----:B------:R-:W-:Y:S02]  /*3060*/  SHF.L.U32 R3, R3, 0x1f, RZ ;  /* 0x0000001f03037819 */ /* 0x000fe400000006ff */
[----:B------:R-:W-:-:S07]  /*3070*/  MOV R0, UR7 ;  /* 0x0000000700007c02 */ /* 0x000fce0008000f00 */
.L_x_55:
[----:B-1----:R1:W2:Y:S02]  /*3080*/  SYNCS.PHASECHK.TRANS64.TRYWAIT P0, [R0+URZ+0xb0], R3 ;  /* 0x0000b003000075a7 */ /* 0x0022a400080011ff */
[----:B--2---:R-:W-:Y:S05]  /*3090*/  @!P0 NANOSLEEP.SYNCS 0x989680 ;  /* 0x009896800000895d */ /* 0x004fea0003900000 */
[----:B------:R-:W2:Y:S02]  /*30a0*/  @!P0 SYNCS.PHASECHK.TRANS64 P0, [R0+URZ+0xb0], R3 ;  /* 0x0000b003000085a7 */ /* 0x000ea400080010ff */
[----:B--2---:R-:W-:Y:S05]  /*30b0*/  @P0 EXIT ;  /* 0x000000000000094d */ /* 0x004fea0003800000 */
[----:B------:R-:W-:Y:S05]  /*30c0*/  BRA `(.L_x_55) ;  /* 0xfffffffc00ec7947 */ /* 0x000fea000383ffff */
.L_x_48:
[----:B------:R-:W-:Y:S05]  /*30d0*/  BRA.U UP4, `(.L_x_56) ;  /* 0x0000000d04d87547 */ /* 0x000fea000b800000 */
[----:B------:R-:W2:Y:S01]  /*30e0*/  S2UR UR7, SR_CgaCtaId ;  /* 0x00000000000779c3 */ /* 0x000ea20000008800 */
[----:B------:R-:W-:Y:S01]  /*30f0*/  UMOV UR4, 0x40 ;  /* 0x0000004000047882 */ /* 0x000fe20000000000 */
[----:B------:R-:W-:Y:S01]  /*3100*/  NOP ;  /* 0x0000000000007918 */ /* 0x000fe20000000000 */
[----:B------:R-:W-:Y:S01]  /*3110*/  UMOV UR6, 0x400 ;  /* 0x0000040000067882 */ /* 0x000fe20000000000 */
[----:B--2---:R-:W-:Y:S02]  /*3120*/  ULEA UR5, UR7, UR4, 0x18 ;  /* 0x0000000407057291 */ /* 0x004fe4000f8ec0ff */
[----:B------:R-:W-:-:S07]  /*3130*/  ULEA UR6, UR7, UR6, 0x18 ;  /* 0x0000000607067291 */ /* 0x000fce000f8ec0ff */
[----:B------:R-:W2:Y:S02]  /*3140*/  LDS.U8 R0, [UR5+0x1c] ;  /* 0x00001c05ff007984 */ /* 0x000ea40008000000 */
[----:B--2---:R-:W-:-:S13]  /*3150*/  ISETP.NE.AND P0, PT, R0, RZ, PT ;  /* 0x000000ff0000720c */ /* 0x004fda0003f05270 */
[----:B------:R-:W-:Y:S05]  /*3160*/  @P0 BRA `(.L_x_57) ;  /* 0x0000000000580947 */ /* 0x000fea0003800000 */
[----:B------:R-:W-:-:S13]  /*3170*/  ELECT P0, URZ, PT ;  /* 0x0000000000ff782f */ /* 0x000fda0003800000 */
[----:B------:R-:W-:Y:S05]  /*3180*/  @!P0 BRA `(.L_x_58) ;  /* 0x0000000000608947 */ /* 0x000fea0003800000 */
[----:B------:R-:W-:Y:S01]  /*3190*/  UMOV UR4, 0x10 ;  /* 0x0000001000047882 */ /* 0x000fe20000000000 */
[----:B------:R-:W-:Y:S01]  /*31a0*/  HFMA2 R0, -RZ, RZ, 0, 5.9604644775390625e-08 ;  /* 0x00000001ff007431 */ /* 0x000fe200000001ff */
[----:B------:R-:W-:-:S03]  /*31b0*/  MOV R3, 0xffff ;  /* 0x0000ffff00037802 */ /* 0x000fc60000000f00 */
[----:B------:R-:W-:Y:S04]  /*31c0*/  DEPBAR.LE SB2, 0x36 ;  /* 0x0000ad800000791a */ /* 0x000fe80000000000 */
[----:B------:R-:W2:Y:S02]  /*31d0*/  UTCATOMSWS.FIND_AND_SET.ALIGN UP0, UR4, UR4 ;  /* 0x00000004000475e3 */ /* 0x000ea40008000800 */
[----:B--2---:R-:W-:Y:S01]  /*31e0*/  MOV R4, UR4 ;  /* 0x0000000400047c02 */ /* 0x004fe20008000f00 */
[----:B------:R-:W-:Y:S06]  /*31f0*/  BRA.U UP0, `(.L_x_59) ;  /* 0x0000000100187547 */ /* 0x000fec000b800000 */
.L_x_60:
[----:B------:R-:W-:Y:S05]  /*3200*/  NANOSLEEP 0x64 ;  /* 0x000000640000795d */ /* 0x000fea0003800000 */
[----:B------:R-:W-:-:S05]  /*3210*/  UMOV UR4, 0x10 ;  /* 0x0000001000047882 */ /* 0x000fca0000000000 */
[----:B------:R-:W-:Y:S04]  /*3220*/  DEPBAR.LE SB2, 0x36 ;  /* 0x0000ad800000791a */ /* 0x000fe80000000000 */
[----:B------:R-:W2:Y:S02]  /*3230*/  UTCATOMSWS.FIND_AND_SET.ALIGN UP0, UR4, UR4 ;  /* 0x00000004000475e3 */ /* 0x000ea40008000800 */
[----:B--2---:R-:W-:Y:S01]  /*3240*/  MOV R4, UR4 ;  /* 0x0000000400047c02 */ /* 0x004fe20008000f00 */
[----:B------:R-:W-:Y:S05]  /*3250*/  BRA.U !UP0, `(.L_x_60) ;  /* 0xfffffffd08e87547 */ /* 0x000fea000b83ffff */
.L_x_59:
[-C--:B------:R-:W-:Y:S02]  /*3260*/  SHF.L.U32 R3, R3, R4.reuse, RZ ;  /* 0x0000000403037219 */ /* 0x080fe400000006ff */
[----:B------:R-:W-:Y:S01]  /*3270*/  SHF.L.U32 R0, R0, R4, RZ ;  /* 0x0000000400007219 */ /* 0x000fe200000006ff */
[----:B------:R-:W-:Y:S02]  /*3280*/  IMAD.SHL.U32 R4, R4, 0x20, RZ ;  /* 0x0000002004047824 */ /* 0x000fe400078e00ff */
[----:B------:R2:W-:Y:S04]  /*3290*/  ATOMS.OR RZ, [UR5+0x14], R3 ;  /* 0x00001403ffff798c */ /* 0x0005e8000b000005 */
[----:B------:R2:W-:Y:S04]  /*32a0*/  ATOMS.OR RZ, [UR5+0x18], R0 ;  /* 0x00001800ffff798c */ /* 0x0005e8000b000005 */
[----:B------:R2:W-:Y:S01]  /*32b0*/  STS [UR6+0x150], R4 ;  /* 0x00015004ff007988 */ /* 0x0005e20008000806 */
[----:B------:R-:W-:Y:S05]  /*32c0*/  BRA `(.L_x_58) ;  /* 0x0000000000107947 */ /* 0x000fea0003800000 */
.L_x_57:
[----:B------:R-:W-:Y:S02]  /*32d0*/  MOV R0, 0xffffffff ;  /* 0xffffffff00007802 */ /* 0x000fe40000000f00 */
[----:B------:R-:W-:-:S03]  /*32e0*/  MOV R4, 0x3310 ;  /* 0x0000331000047802 */ /* 0x000fc60000000f00 */
[----:B------:R2:W-:Y:S04]  /*32f0*/  STS [UR6+0x150], R0 ;  /* 0x00015000ff007988 */ /* 0x0005e80008000806 */
[----:B-12--5:R-:W-:Y:S05]  /*3300*/  CALL.REL.NOINC `($__internal_1_$__cuda_sm10x_tcgen05_guardrail_trap_phase_invalid_during_alloc) ;  /* 0x0000007000907944 */ /* 0x026fea0003c00000 */
.L_x_58:
[----:B------:R-:W-:Y:S05]  /*3310*/  WARPSYNC.ALL ;  /* 0x0000000000007948 */ /* 0x000fea0003800000 */
[----:B------:R-:W3:Y:S01]  /*3320*/  S2UR UR4, SR_CgaCtaId ;  /* 0x00000000000479c3 */ /* 0x000ee20000008800 */
[----:B------:R-:W-:Y:S01]  /*3330*/  UMOV UR26, 0x400 ;  /* 0x00000400001a7882 */ /* 0x000fe20000000000 */
[----:B------:R-:W-:-:S06]  /*3340*/  NOP ;  /* 0x0000000000007918 */ /* 0x000fcc0000000000 */
[----:B------:R-:W-:Y:S06]  /*3350*/  BAR.ARV 0x6, 0xa0 ;  /* 0x0182800000007b1d */ /* 0x000fec0000002000 */
[----:B------:R-:W4:Y:S01]  /*3360*/  LDCU UR5, c[0x0][0x38c] ;  /* 0x00007180ff0577ac */ /* 0x000f220008000800 */
[----:B------:R-:W-:Y:S01]  /*3370*/  LOP3.LUT R2, R2, 0xffff, RZ, 0xc0, !PT ;  /* 0x0000ffff02027812 */ /* 0x000fe200078ec0ff */
[----:B------:R-:W-:Y:S01]  /*3380*/  IMAD.MOV.U32 R11, RZ, RZ, 0x1 ;  /* 0x00000001ff0b7424 */ /* 0x000fe200078e00ff */
[----:B------:R-:W-:Y:S01]  /*3390*/  CS2R R8, SRZ ;  /* 0x0000000000087805 */ /* 0x000fe2000001ff00 */
[----:B------:R-:W1:Y:S01]  /*33a0*/  LDCU UR7, c[0x0][0x38c] ;  /* 0x00007180ff0777ac */ /* 0x000e620008000800 */
[----:B------:R-:W-:Y:S01]  /*33b0*/  R2UR UR27, R2 ;  /* 0x00000000021b72ca */ /* 0x000fe200000e0000 */
[----:B------:R-:W-:Y:S01]  /*33c0*/  IMAD.MOV.U32 R10, RZ, RZ, RZ ;  /* 0x000000ffff0a7224 */ /* 0x000fe200078e00ff */
[----:B------:R-:W-:Y:S01]  /*33d0*/  UMOV UR30, URZ ;  /* 0x000000ff001e7c82 */ /* 0x000fe20008000000 */
[----:B------:R-:W-:Y:S01]  /*33e0*/  UMOV UR24, URZ ;  /* 0x000000ff00187c82 */ /* 0x000fe20008000000 */
[----:B---3--:R-:W-:Y:S01]  /*33f0*/  ULEA UR26, UR4, UR26, 0x18 ;  /* 0x0000001a041a7291 */ /* 0x008fe2000f8ec0ff */
[----:B------:R-:W-:Y:S01]  /*3400*/  UMOV UR38, 0x0 ;  /* 0x0000000000267882 */ /* 0x000fe20000000000 */
[----:B------:R-:W-:-:S02]  /*3410*/  UMOV UR39, 0x4400490 ;  /* 0x0440049000277882 */ /* 0x000fc40000000000 */
[----:B------:R-:W-:Y:S02]  /*3420*/  UIADD3 UR4, UPT, UPT, UR26, 0x6400, URZ ;  /* 0x000064001a047890 */ /* 0x000fe4000fffe0ff */
[----:B------:R-:W-:Y:S02]  /*3430*/  UIADD3 UR6, UPT, UPT, UR26, 0x10400, URZ ;  /* 0x000104001a067890 */ /* 0x000fe4000fffe0ff */
[----:B----4-:R-:W-:Y:S01]  /*3440*/  UIADD3 UR5, UPT, UPT, UR5, 0x7f, URZ ;  /* 0x0000007f05057890 */ /* 0x010fe2000fffe0ff */
[----:B--2---:R-:W2:Y:S01]  /*3450*/  LDS R0, [UR26+0x150] ;  /* 0x0001501aff007984 */ /* 0x004ea20008000800 */
[----:B-1----:R-:W-:Y:S01]  /*3460*/  UMOV UR36, 0x0 ;  /* 0x0000000000247882 */ /* 0x002fe20000000000 */
[----:B------:R-:W-:Y:S01]  /*3470*/  UMOV UR37, 0x4400490 ;  /* 0x0440049000257882 */ /* 0x000fe20000000000 */
[----:B------:R-:W-:Y:S02]  /*3480*/  USHF.R.S32.HI UR40, URZ, 0x1f, UR5 ;  /* 0x0000001fff287899 */ /* 0x000fe40008011405 */
[----:B------:R-:W-:-:S02]  /*3490*/  UISETP.GE.AND UP4, UPT, UR7, 0x1, UPT ;  /* 0x000000010700788c */ /* 0x000fc4000bf86270 */
[----:B------:R-:W-:Y:S02]  /*34a0*/  ULEA.HI UR40, UR40, UR5, URZ, 0x7 ;  /* 0x0000000528287291 */ /* 0x000fe4000f8f38ff */
[----:B------:R-:W-:Y:S02]  /*34b0*/  USHF.R.U32.HI UR5, URZ, 0x4, UR4 ;  /* 0x00000004ff057899 */ /* 0x000fe40008011604 */
[----:B------:R-:W-:Y:S02]  /*34c0*/  USHF.R.S32.HI UR40, URZ, 0x7, UR40 ;  /* 0x00000007ff287899 */ /* 0x000fe40008011428 */
[----:B------:R-:W-:Y:S02]  /*34d0*/  USHF.R.U32.HI UR4, URZ, 0x4, UR6 ;  /* 0x00000004ff047899 */ /* 0x000fe40008011606 */
[----:B------:R-:W-:Y:S02]  /*34e0*/  UISETP.LT.AND UP0, UPT, UR40, 0x1, UPT ;  /* 0x000000012800788c */ /* 0x000fe4000bf01270 */
[----:B------:R-:W-:-:S02]  /*34f0*/  ULOP3.LUT UR5, UR5, 0x3fff, URZ, 0xc0, !UPT ;  /* 0x00003fff05057892 */ /* 0x000fc4000f8ec0ff */
[----:B------:R-:W-:Y:S02]  /*3500*/  ULOP3.LUT UR4, UR4, 0x3fff, URZ, 0xc0, !UPT ;  /* 0x00003fff04047892 */ /* 0x000fe4000f8ec0ff */
[----:B------:R-:W-:Y:S02]  /*3510*/  USEL UR41, UR40, 0x1, !UP0 ;  /* 0x0000000128297887 */ /* 0x000fe4000c000000 */
[----:B------:R-:W-:Y:S02]  /*3520*/  ULOP3.LUT UR28, UR5, 0x10000, URZ, 0xfc, !UPT ;  /* 0x00010000051c7892 */ /* 0x000fe4000f8efcff */
[----:B------:R-:W-:Y:S02]  /*3530*/  ULOP3.LUT UR29, UR4, 0x10000, URZ, 0xfc, !UPT ;  /* 0x00010000041d7892 */ /* 0x000fe4000f8efcff */
[----:B------:R-:W-:Y:S01]  /*3540*/  UIADD3 UR41, UPT, UPT, -UR41, URZ, URZ ;  /* 0x000000ff29297290 */ /* 0x000fe2000fffe1ff */
[----:B------:R-:W-:Y:S01]  /*3550*/  UMOV UR34, 0x0 ;  /* 0x0000000000227882 */ /* 0x000fe20000000000 */
[----:B------:R-:W-:Y:S01]  /*3560*/  UMOV UR35, 0x4400490 ;  /* 0x0440049000237882 */ /* 0x000fe20000000000 */
[----:B------:R-:W-:Y:S01]  /*3570*/  UMOV UR32, 0x0 ;  /* 0x0000000000207882 */ /* 0x000fe20000000000 */
[----:B------:R-:W-:Y:S01]  /*3580*/  UMOV UR33, 0x4400490 ;  /* 0x0440049000217882 */ /* 0x000fe20000000000 */
[----:B--2---:R-:W-:-:S15]  /*3590*/  R2UR UR42, R0 ;  /* 0x00000000002a72ca */ /* 0x004fde00000e0000 */
.L_x_67:
[----:B------:R-:W-:Y:S02]  /*35a0*/  LEA R0, R10, UR26, 0x3 ;  /* 0x0000001a0a007c11 */ /* 0x000fe4000f8e18ff */
[----:B------:R-:W-:Y:S02]  /*35b0*/  SHF.L.U32 R5, R9, 0x1f, RZ ;  /* 0x0000001f09057819 */ /* 0x000fe400000006ff */
[----:B------:R-:W-:Y:S01]  /*35c0*/  PLOP3.LUT P0, PT, PT, PT, UP4, 0x80, 0x8 ;  /* 0x000000000008781c */ /* 0x000fe20003f0f048 */
[----:B------:R-:W-:Y:S01]  /*35d0*/  VIADD R3, R0, 0xb0 ;  /* 0x000000b000037836 */ /* 0x000fe20000000000 */
[----:B-1----:R-:W1:Y:S02]  /*35e0*/  SYNCS.PHASECHK.TRANS64.TRYWAIT P1, [R0+URZ+0xa0], R5 ;  /* 0x0000a005000075a7 */ /* 0x002e6400080211ff */
[----:B-1-3--:R-:W-:Y:S09]  /*35f0*/  @!P1 BRA `(.L_x_61) ;  /* 0x0000006400d89947 */ /* 0x00aff20003800000 */
.L_x_150:
[----:B------:R-:W-:Y:S01]  /*3600*/  LEA R4, R10, UR26, 0x4 ;  /* 0x0000001a0a047c11 */ /* 0x000fe2000f8e20ff */
[----:B------:R-:W-:Y:S01]  /*3610*/  @UP4 ULEA UR4, UR24, UR26, 0x3 ;  /* 0x0000001a18044291 */ /* 0x000fe2000f8e18ff */
[----:B------:R-:W-:Y:S01]  /*3620*/  PLOP3.LUT P2, PT, PT, PT, PT, 0x80, 0x8 ;  /* 0x000000000008781c */ /* 0x000fe20003f4f070 */
[----:B------:R-:W-:Y:S01]  /*3630*/  ULEA UR31, UR30, UR26, 0x3 ;  /* 0x0000001a1e1f7291 */ /* 0x000fe2000f8e18ff */
[----:B------:R-:W-:Y:S02]  /*3640*/  PRMT R3, RZ, 0x654, R3 ;  /* 0x00000654ff037816 */ /* 0x000fe40000000003 */
[----:B-1----:R-:W1:Y:S01]  /*3650*/  LDS.128 R4, [R4+0x130] ;  /* 0x0001300004047984 */ /* 0x002e620000000c00 */
[----:B------:R-:W-:Y:S02]  /*3660*/  @P0 SHF.L.U32 R2, R8, 0x1f, RZ ;  /* 0x0000001f08020819 */ /* 0x000fe400000006ff */
[----:B------:R-:W-:Y:S01]  /*3670*/  SHF.L.U32 R0, R11, 0x1f, RZ ;  /* 0x0000001f0b007819 */ /* 0x000fe200000006ff */
[----:B------:R-:W-:Y:S01]  /*3680*/  @!PT LDS RZ, [RZ] ;  /* 0x00000000fffff984 */ /* 0x000fe20000000800 */
[----:B------:R-:W-:Y:S01]  /*3690*/  @!PT LDS RZ, [RZ] ;  /* 0x00000000fffff984 */ /* 0x000fe20000000800 */
[----:B------:R-:W-:Y:S01]  /*36a0*/  @!PT LDS RZ, [RZ] ;  /* 0x00000000fffff984 */ /* 0x000fe20000000800 */
[----:B------:R-:W-:Y:S01]  /*36b0*/  @!PT LDS RZ, [RZ] ;  /* 0x00000000fffff984 */ /* 0x000fe20000000800 */
[----:B------:R2:W-:Y:S06]  /*36c0*/  MEMBAR.ALL.CTA ;  /* 0x0000000000007992 */ /* 0x0005ec0000008000 */
[----:B--2---:R-:W2:Y:S02]  /*36d0*/  FENCE.VIEW.ASYNC.S ;  /* 0x00000000000073c6 */ /* 0x004ea40000000000 */
[----:B--2---:R2:W-:Y:S01]  /*36e0*/  SYNCS.ARRIVE.TRANS64.RED.A1T0 RZ, [R3+URZ], RZ ;  /* 0x000000ff03ff79a7 */ /* 0x0045e200081004ff */
[----:B------:R2:W3:Y:S01]  /*36f0*/  @P0 SYNCS.PHASECHK.TRANS64.TRYWAIT P2, [UR4], R2 ;  /* 0x00000002ff0005a7 */ /* 0x0004e20008041104 */
[----:B------:R-:W-:Y:S01]  /*3700*/  ULEA.HI UR4, UR30, UR30, URZ, 0x1 ;  /* 0x0000001e1e047291 */ /* 0x000fe2000f8f08ff */
[----:B-1----:R-:W-:-:S03]  /*3710*/  LOP3.LUT P1, RZ, R6, 0x1, RZ, 0xc0, !PT ;  /* 0x0000000106ff7812 */ /* 0x002fc6000782c0ff */
[----:B------:R-:W-:Y:S02]  /*3720*/  USHF.L.U32 UR11, UR4, 0x7, URZ ;  /* 0x00000007040b7899 */ /* 0x000fe400080006ff */
[----:B------:R-:W-:Y:S02]  /*3730*/  ULOP3.LUT UR4, UR4, 0xffe, URZ, 0xc0, !UPT ;  /* 0x00000ffe04047892 */ /* 0x000fe4000f8ec0ff */
[----:B------:R-:W-:Y:S02]  /*3740*/  ULOP3.LUT UR11, UR11, 0xffffff00, URZ, 0xc0, !UPT ;  /* 0xffffff000b0b7892 */ /* 0x000fe4000f8ec0ff */
[----:B------:R-:W-:Y:S02]  /*3750*/  UIADD3 UR4, UPT, UPT, -UR4, UR30, URZ ;  /* 0x0000001e04047290 */ /* 0x000fe4000fffe1ff */
[----:B------:R-:W-:Y:S01]  /*3760*/  UIADD3 UR11, UPT, UPT, UR42, UR11, URZ ;  /* 0x0000000b2a0b7290 */ /* 0x000fe2000fffe0ff */
[----:B------:R-:W1:Y:S03]  /*3770*/  SYNCS.PHASECHK.TRANS64.TRYWAIT P0, [UR31+0xe0], R0 ;  /* 0x0000e000ff0075a7 */ /* 0x000e66000800111f */
[----:B------:R-:W-:Y:S01]  /*3780*/  ULEA UR11, UR4, UR11, 0x14 ;  /* 0x0000000b040b7291 */ /* 0x000fe2000f8ea0ff */
[----:B-123--:R-:W-:Y:S11]  /*3790*/  @!P0 BRA `(.L_x_62) ;  /* 0x0000006400848947 */ /* 0x00eff60003800000 */
.L_x_152:
[----:B------:R-:W-:Y:S01]  /*37a0*/  IADD3 R10, PT, PT, R10, 0x1, RZ ;  /* 0x000000010a0a7810 */ /* 0x000fe20007ffe0ff */
[----:B------:R-:W-:Y:S06]  /*37b0*/  BRA.U !UP4, `(.L_x_63) ;  /* 0x000000010cc07547 */ /* 0x000fec000b800000 */
[----:B------:R-:W-:Y:S01]  /*37c0*/  UPLOP3.LUT UP2, UPT, UPT, UPT, UPT, 0x40, 0x4 ;  /* 0x000000000004789c */ /* 0x000fe20003f4e870 */
[----:B------:R-:W-:Y:S01]  /*37d0*/  UMOV UR23, UR41 ;  /* 0x0000002900177c82 */ /* 0x000fe20008000000 */
[----:B------:R-:W-:Y:S01]  /*37e0*/  UMOV UR22, UR40 ;  /* 0x0000002800167c82 */ /* 0x000fe20008000000 */
[----:B------:R-:W-:-:S08]  /*37f0*/  UMOV UR10, UR24 ;  /* 0x00000018000a7c82 */ /* 0x000fd00008000000 */
.L_x_66:
[----:B------:R-:W-:Y:S02]  /*3800*/  UIADD3 UR23, UPT, UPT, UR23, 0x1, URZ ;  /* 0x0000000117177890 */ /* 0x000fe4000fffe0ff */
[----:B--2---:R-:W-:Y:S02]  /*3810*/  ULEA UR5, UR10, UR26, 0x3 ;  /* 0x0000001a0a057291 */ /* 0x004fe4000f8e18ff */
[----:B------:R-:W-:Y:S01]  /*3820*/  UISETP.NE.AND UP3, UPT, UR23, URZ, UPT ;  /* 0x000000ff1700728c */ /* 0x000fe2000bf65270 */
[----:B---3--:R-:W-:Y:S10]  /*3830*/  @P2 BRA `(.L_x_64) ;  /* 0x00000000000c2947 */ /* 0x008ff40003800000 */
[----:B-1----:R-:W-:Y:S04]  /*3840*/  SHF.L.U32 R3, R8, 0x1f, RZ ;  /* 0x0000001f08037819 */ /* 0x002fe800000006ff */
[----:B------:R-:W1:Y:S02]  /*3850*/  SYNCS.PHASECHK.TRANS64.TRYWAIT P0, [UR5], R3 ;  /* 0x00000003ff0075a7 */ /* 0x000e640008001105 */
[----:B-1----:R-:W-:Y:S05]  /*3860*/  @!P0 BRA `(.L_x_65) ;  /* 0x0000006400688947 */ /* 0x002fea0003800000 */
.L_x_64:
[----:B------:R-:W-:Y:S01]  /*3870*/  UISETP.NE.AND UP0, UPT, UR22, 0x1, UPT ;  /* 0x000000011600788c */ /* 0x000fe2000bf05270 */
[----:B------:R-:W-:Y:S01]  /*3880*/  PLOP3.LUT P2, PT, PT, PT, PT, 0x80, 0x8 ;  /* 0x000000000008781c */ /* 0x000fe20003f4f070 */
[----:B------:R-:W-:Y:S02]  /*3890*/  UIADD3 UR4, UPT, UPT, UR10, 0x1, URZ ;  /* 0x000000010a047890 */ /* 0x000fe4000fffe0ff */
[----:B------:R-:W-:Y:S02]  /*38a0*/  UIADD3 UR25, UPT, UPT, UR5, 0x28, URZ ;  /* 0x0000002805197890 */ /* 0x000fe4000fffe0ff */
[----:B------:R-:W-:Y:S01]  /*38b0*/  UISETP.NE.AND UP1, UPT, UR4, 0x5, UPT ;  /* 0x000000050400788c */ /* 0x000fe2000bf25270 */
[----:B------:R-:W-:Y:S01]  /*38c0*/  PLOP3.LUT P0, PT, PT, PT, UP0, 0x80, 0x8 ;  /* 0x000000000008781c */ /* 0x000fe20003f0f008 */
[----:B------:R-:W-:Y:S02]  /*38d0*/  UIADD3 UR22, UPT, UPT, UR22, -0x1, URZ ;  /* 0xffffffff16167890 */ /* 0x000fe4000fffe0ff */
[----:B------:R-:W-:Y:S02]  /*38e0*/  USEL UR6, URZ, 0x1, UP1 ;  /* 0x00000001ff067887 */ /* 0x000fe40008800000 */
[----:B------:R-:W-:Y:S01]  /*38f0*/  USEL UR24, UR4, URZ, UP1 ;  /* 0x000000ff04187287 */ /* 0x000fe20008800000 */
[----:B------:R-:W-:Y:S01]  /*3900*/  UMOV UR7, 0x40004040 ;  /* 0x4000404000077882 */ /* 0x000fe20000000000 */
[----:B------:R-:W-:Y:S02]  /*3910*/  UMOV UR5, 0x40004040 ;  /* 0x4000404000057882 */ /* 0x000fe40000000000 */
[----:B------:R-:W-:Y:S01]  /*3920*/  @UP0 ULEA UR4, UR24, UR26, 0x3 ;  /* 0x0000001a18040291 */ /* 0x000fe2000f8e18ff */
[----:B------:R-:W-:Y:S01]  /*3930*/  LOP3.LUT R8, R8, UR6, RZ, 0x3c, !PT ;  /* 0x0000000608087c12 */ /* 0x000fe2000f8e3cff */
[----:B------:R-:W-:Y:S01]  /*3940*/  ULEA UR6, UR10, UR29, 0xb ;  /* 0x0000001d0a067291 */ /* 0x000fe2000f8e58ff */
[----:B------:R-:W-:Y:S02]  /*3950*/  UMOV UR21, 0x40004040 ;  /* 0x4000404000157882 */ /* 0x000fe40000000000 */
[----:B-1----:R-:W-:Y:S01]  /*3960*/  @P0 SHF.L.U32 R0, R8, 0x1f, RZ ;  /* 0x0000001f08000819 */ /* 0x002fe200000006ff */
[----:B------:R-:W-:Y:S02]  /*3970*/  UIADD3 UR20, UPT, UPT, UR6, 0x2, URZ ;  /* 0x0000000206147890 */ /* 0x000fe4000fffe0ff */
[----:B------:R-:W-:Y:S01]  /*3980*/  UIADD3 UR16, UPT, UPT, UR6, 0x4, URZ ;  /* 0x0000000406107890 */ /* 0x000fe2000fffe0ff */
[----:B------:R2:W3:Y:S01]  /*3990*/  @P0 SYNCS.PHASECHK.TRANS64.TRYWAIT P2, [UR4], R0 ;  /* 0x00000000ff0005a7 */ /* 0x0004e20008041104 */
[----:B------:R-:W-:Y:S02]  /*39a0*/  ULEA UR4, UR10, UR28, 0x9 ;  /* 0x0000001c0a047291 */ /* 0x000fe4000f8e48ff */
[----:B------:R-:W-:Y:S02]  /*39b0*/  UIADD3 UR12, UPT, UPT, UR6, 0x6, URZ ;  /* 0x00000006060c7890 */ /* 0x000fe4000fffe0ff */
[----:B------:R-:W-:Y:S02]  /*39c0*/  UIADD3 UR18, UPT, UPT, UR4, 0x2, URZ ;  /* 0x0000000204127890 */ /* 0x000fe4000fffe0ff */
[----:B------:R-:W-:Y:S02]  /*39d0*/  UIADD3 UR14, UPT, UPT, UR4, 0x4, URZ ;  /* 0x00000004040e7890 */ /* 0x000fe4000fffe0ff */
[----:B------:R-:W-:Y:S01]  /*39e0*/  UIADD3 UR8, UPT, UPT, UR4, 0x6, URZ ;  /* 0x0000000604087890 */ /* 0x000fe2000fffe0ff */
[----:B------:R2:W-:Y:S01]  /*39f0*/  UTCQMMA gdesc[UR4], gdesc[UR6], tmem[UR11], tmem[UR38], idesc[UR39], UP2 ;  /* 0x00ff2606040075ea */ /* 0x0005e2000900030b */
[----:B------:R-:W-:Y:S01]  /*3a00*/  UPLOP3.LUT UP2, UPT, UPT, UPT, UPT, 0x80, 0x8 ;  /* 0x000000000008789c */ /* 0x000fe20003f4f070 */
[----:B------:R-:W-:Y:S01]  /*3a10*/  UMOV UR19, 0x40004040 ;  /* 0x4000404000137882 */ /* 0x000fe20000000000 */
[----:B------:R-:W-:Y:S01]  /*3a20*/  UMOV UR17, 0x40004040 ;  /* 0x4000404000117882 */ /* 0x000fe20000000000 */
[----:B------:R2:W-:Y:S01]  /*3a30*/  UTCQMMA gdesc[UR18], gdesc[UR20], tmem[UR11], tmem[UR36], idesc[UR37], UPT ;  /* 0x00ff2414120075ea */ /* 0x0005e2000b80030b */
[----:B------:R-:W-:Y:S01]  /*3a40*/  UMOV UR15, 0x40004040 ;  /* 0x40004040000f7882 */ /* 0x000fe20000000000 */
[----:B------:R-:W-:Y:S01]  /*3a50*/  UMOV UR13, 0x40004040 ;  /* 0x40004040000d7882 */ /* 0x000fe20000000000 */
[----:B------:R-:W-:Y:S01]  /*3a60*/  UMOV UR9, 0x40004040 ;  /* 0x4000404000097882 */ /* 0x000fe20000000000 */
[----:B------:R2:W-:Y:S01]  /*3a70*/  UTCQMMA gdesc[UR14], gdesc[UR16], tmem[UR11], tmem[UR34], idesc[UR35], UPT ;  /* 0x00ff22100e0075ea */ /* 0x0005e2000b80030b */
[----:B------:R2:W-:Y:S01]  /*3a80*/  UTCQMMA gdesc[UR8], gdesc[UR12], tmem[UR11], tmem[UR32], idesc[UR33], UPT ;  /* 0x00ff200c080075ea */ /* 0x0005e2000b80030b */
[----:B------:R2:W-:Y:S01]  /*3a90*/  UTCBAR.MULTICAST [UR25], URZ, UR27 ;  /* 0x000000ff190073e9 */ /* 0x0005e2000800081b */
[----:B------:R-:W-:Y:S01]  /*3aa0*/  UMOV UR10, UR24 ;  /* 0x00000018000a7c82 */ /* 0x000fe20008000000 */
[----:B------:R-:W-:Y:S05]  /*3ab0*/  BRA.U UP3, `(.L_x_66) ;  /* 0xfffffffd03507547 */ /* 0x000fea000b83ffff */
.L_x_63:
[----:B--2---:R-:W-:Y:S01]  /*3ac0*/  UIADD3 UR4, UPT, UPT, UR30, 0x1, URZ ;  /* 0x000000011e047890 */ /* 0x004fe2000fffe0ff */
[C---:B------:R-:W-:Y:S01]  /*3ad0*/  ISETP.NE.AND P0, PT, R10.reuse, 0x2, PT ;  /* 0x000000020a00780c */ /* 0x040fe20003f05270 */
[----:B------:R-:W-:Y:S02]  /*3ae0*/  UIADD3 UR5, UPT, UPT, UR31, 0xc0, URZ ;  /* 0x000000c01f057890 */ /* 0x000fe4000fffe0ff */
[----:B------:R-:W-:Y:S01]  /*3af0*/  UISETP.NE.AND UP0, UPT, UR4, 0x4, UPT ;  /* 0x000000040400788c */ /* 0x000fe2000bf05270 */
[----:B-1----:R-:W-:Y:S02]  /*3b00*/  SEL R0, RZ, 0x1, P0 ;  /* 0x00000001ff007807 */ /* 0x002fe40000000000 */
[----:B------:R-:W-:Y:S01]  /*3b10*/  SEL R10, R10, RZ, P0 ;  /* 0x000000ff0a0a7207 */ /* 0x000fe20000000000 */
[----:B------:R-:W-:Y:S01]  /*3b20*/  USEL UR6, URZ, 0x1, UP0 ;  /* 0x00000001ff067887 */ /* 0x000fe20008000000 */
[----:B------:R-:W-:Y:S01]  /*3b30*/  LOP3.LUT R9, R9, R0, RZ, 0x3c, !PT ;  /* 0x0000000009097212 */ /* 0x000fe200078e3cff */
[----:B------:R-:W-:Y:S01]  /*3b40*/  USEL UR30, UR4, URZ, UP0 ;  /* 0x000000ff041e7287 */ /* 0x000fe20008000000 */
[----:B------:R1:W-:Y:S03]  /*3b50*/  UTCBAR [UR5], URZ ;  /* 0x000000ff050073e9 */ /* 0x0003e600080000ff */
[----:B------:R-:W-:Y:S01]  /*3b60*/  LOP3.LUT R11, R11, UR6, RZ, 0x3c, !PT ;  /* 0x000000060b0b7c12 */ /* 0x000fe2000f8e3cff */
[----:B------:R-:W-:Y:S07]  /*3b70*/  @P1 BRA `(.L_x_67) ;  /* 0xfffffff800881947 */ /* 0x000fee000383ffff */
[----:B------:R-:W2:Y:S01]  /*3b80*/  S2UR UR8, SR_CgaCtaId ;  /* 0x00000000000879c3 */ /* 0x000ea20000008800 */
[----:B------:R-:W-:Y:S01]  /*3b90*/  ELECT P0, URZ, PT ;  /* 0x0000000000ff782f */ /* 0x000fe20003800000 */
[----:B------:R-:W-:Y:S01]  /*3ba0*/  IMAD.MOV.U32 R0, RZ, RZ, 0x1 ;  /* 0x00000001ff007424 */ /* 0x000fe200078e00ff */
[----:B------:R-:W-:Y:S01]  /*3bb0*/  UIADD3 UR26, UPT, UPT, UR26, 0xe0, URZ ;  /* 0x000000e01a1a7890 */ /* 0x000fe2000fffe0ff */
[----:B------:R-:W-:Y:S01]  /*3bc0*/  SHF.L.U32 R3, R11, 0x1f, RZ ;  /* 0x0000001f0b037819 */ /* 0x000fe200000006ff */
[----:B------:R-:W-:-:S03]  /*3bd0*/  UMOV UR4, 0x40 ;  /* 0x0000004000047882 */ /* 0x000fc60000000000 */
[----:B------:R-:W-:Y:S01]  /*3be0*/  UVIRTCOUNT.DEALLOC.SMPOOL 0x80 ;  /* 0x000000800000784c */ /* 0x000fe20000000000 */
[----:B--2---:R-:W-:Y:S02]  /*3bf0*/  ULEA UR8, UR8, UR4, 0x18 ;  /* 0x0000000408087291 */ /* 0x004fe4000f8ec0ff */
[----:B------:R-:W-:-:S07]  /*3c00*/  ULEA UR4, UR30, UR26, 0x3 ;  /* 0x0000001a1e047291 */ /* 0x000fce000f8e18ff */
[----:B------:R2:W-:Y:S02]  /*3c10*/  @P0 STS.U8 [UR8+0x1c], R0 ;  /* 0x00001c00ff000988 */ /* 0x0005e40008000008 */
[----:B------:R-:W4:Y:S02]  /*3c20*/  SYNCS.PHASECHK.TRANS64.TRYWAIT P0, [UR4], R3 ;  /* 0x00000003ff0075a7 */ /* 0x000f240008001104 */
[----:B--2-4-:R-:W-:Y:S05]  /*3c30*/  @!P0 BRA `(.L_x_68) ;  /* 0x00000060008c8947 */ /* 0x014fea0003800000 */
.L_x_155:
[----:B------:R-:W-:-:S04]  /*3c40*/  UIADD3 UR4, UPT, UPT, UR30, 0x1, URZ ;  /* 0x000000011e047890 */ /* 0x000fc8000fffe0ff */
[----:B------:R-:W-:-:S04]  /*3c50*/  UISETP.NE.AND UP0, UPT, UR4, 0x4, UPT ;  /* 0x000000040400788c */ /* 0x000fc8000bf05270 */
[----:B------:R-:W-:Y:S02]  /*3c60*/  USEL UR6, URZ, 0x1, UP0 ;  /* 0x00000001ff067887 */ /* 0x000fe40008000000 */
[----:B------:R-:W-:-:S04]  /*3c70*/  USEL UR4, UR4, URZ, UP0 ;  /* 0x000000ff04047287 */ /* 0x000fc80008000000 */
[----:B-1----:R-:W-:Y:S01]  /*3c80*/  ULEA UR5, UR4, UR26, 0x3 ;  /* 0x0000001a04057291 */ /* 0x002fe2000f8e18ff */
[----:B------:R-:W-:-:S04]  /*3c90*/  LOP3.LUT R2, R11, UR6, RZ, 0x3c, !PT ;  /* 0x000000060b027c12 */ /* 0x000fc8000f8e3cff */
[----:B--2---:R-:W-:-:S04]  /*3ca0*/  SHF.L.U32 R3, R2, 0x1f, RZ ;  /* 0x0000001f02037819 */ /* 0x004fc800000006ff */
[----:B------:R-:W1:Y:S02]  /*3cb0*/  SYNCS.PHASECHK.TRANS64.TRYWAIT P0, [UR5], R3 ;  /* 0x00000003ff0075a7 */ /* 0x000e640008001105 */
[----:B-1----:R-:W-:Y:S05]  /*3cc0*/  @!P0 BRA `(.L_x_69) ;  /* 0x0000006000808947 */ /* 0x002fea0003800000 */
.L_x_157:
        /* <DEDUP_REMOVED lines=9> */
.L_x_159:
[----:B------:R-:W-:-:S04]  /*3d60*/  UIADD3 UR4, UPT, UPT, UR4, 0x1, URZ ;  /* 0x0000000104047890 */ /* 0x000fc8000fffe0ff */
[----:B------:R-:W-:-:S04]  /*3d70*/  UISETP.NE.AND UP0, UPT, UR4, 0x4, UPT ;  /* 0x000000040400788c */ /* 0x000fc8000bf05270 */
[----:B------:R-:W-:Y:S02]  /*3d80*/  USEL UR5, URZ, 0x1, UP0 ;  /* 0x00000001ff057887 */ /* 0x000fe40008000000 */
[----:B------:R-:W-:-:S04]  /*3d90*/  USEL UR4, UR4, URZ, UP0 ;  /* 0x000000ff04047287 */ /* 0x000fc80008000000 */
[----:B------:R-:W-:Y:S01]  /*3da0*/  ULEA UR4, UR4, UR26, 0x3 ;  /* 0x0000001a04047291 */ /* 0x000fe2000f8e18ff */
[----:B-1----:R-:W-:-:S04]  /*3db0*/  LOP3.LUT R3, R2, UR5, RZ, 0x3c, !PT ;  /* 0x0000000502037c12 */ /* 0x002fc8000f8e3cff */
[----:B------:R-:W-:-:S04]  /*3dc0*/  SHF.L.U32 R3, R3, 0x1f, RZ ;  /* 0x0000001f03037819 */ /* 0x000fc800000006ff */
[----:B------:R-:W1:Y:S02]  /*3dd0*/  SYNCS.PHASECHK.TRANS64.TRYWAIT P0, [UR4], R3 ;  /* 0x00000003ff0075a7 */ /* 0x000e640008001104 */
[----:B-1----:R-:W-:Y:S05]  /*3de0*/  @!P0 BRA `(.L_x_71) ;  /* 0x0000006000688947 */ /* 0x002fea0003800000 */
.L_x_161:
[----:B------:R-:W-:Y:S01]  /*3df0*/  NOP ;  /* 0x0000000000007918 */ /* 0x000fe20000000000 */
[----:B-1----:R-:W1:Y:S01]  /*3e00*/  LDS R0, [UR8+0x14] ;  /* 0x00001408ff007984 */ /* 0x002e620008000800 */
[----:B------:R-:W-:Y:S01]  /*3e10*/  ULOP3.LUT UR4, UR42, 0xffff, URZ, 0xc0, !UPT ;  /* 0x0000ffff2a047892 */ /* 0x000fe2000f8ec0ff */
[----:B------:R-:W-:Y:S01]  /*3e20*/  UMOV UR5, 0xffff ;  /* 0x0000ffff00057882 */ /* 0x000fe20000000000 */
[----:B------:R-:W-:Y:S02]  /*3e30*/  UMOV UR6, 0x1 ;  /* 0x0000000100067882 */ /* 0x000fe40000000000 */
[----:B------:R-:W-:-:S04]  /*3e40*/  USHF.R.U32.HI UR4, URZ, 0x5, UR4 ;  /* 0x00000005ff047899 */ /* 0x000fc80008011604 */
[----:B------:R-:W-:Y:S02]  /*3e50*/  USHF.L.U32 UR5, UR5, UR4, URZ ;  /* 0x0000000405057299 */ /* 0x000fe400080006ff */
[----:B------:R-:W-:-:S04]  /*3e60*/  USHF.L.U32 UR4, UR6, UR4, URZ ;  /* 0x0000000406047299 */ /* 0x000fc800080006ff */
[----:B-1----:R-:W-:-:S04]  /*3e70*/  LOP3.LUT R0, R0, UR5, RZ, 0xc0, !PT ;  /* 0x0000000500007c12 */ /* 0x002fc8000f8ec0ff */
[----:B------:R-:W-:-:S13]  /*3e80*/  ISETP.NE.AND P0, PT, R0, UR5, PT ;  /* 0x0000000500007c0c */ /* 0x000fda000bf05270 */
[----:B------:R-:W-:Y:S05]  /*3e90*/  @P0 BRA `(.L_x_72) ;  /* 0x0000000000580947 */ /* 0x000fea0003800000 */
[----:B------:R-:W1:Y:S02]  /*3ea0*/  LDS R0, [UR8+0x18] ;  /* 0x00001808ff007984 */ /* 0x000e640008000800 */
[----:B-1----:R-:W-:-:S04]  /*3eb0*/  LOP3.LUT R0, R0, UR4, RZ, 0xc0, !PT ;  /* 0x0000000400007c12 */ /* 0x002fc8000f8ec0ff */
[----:B------:R-:W-:-:S13]  /*3ec0*/  ISETP.NE.AND P0, PT, R0, UR4, PT ;  /* 0x0000000400007c0c */ /* 0x000fda000bf05270 */
[----:B------:R-:W-:Y:S05]  /*3ed0*/  @P0 BRA `(.L_x_73) ;  /* 0x00000000003c0947 */ /* 0x000fea0003800000 */
[----:B------:R-:W1:Y:S01]  /*3ee0*/  S2R R2, SR_LANEID ;  /* 0x0000000000027919 */ /* 0x000e620000000000 */
[----:B------:R-:W-:Y:S01]  /*3ef0*/  ULOP3.LUT UR5, URZ, UR5, URZ, 0x33, !UPT ;  /* 0x00000005ff057292 */ /* 0x000fe2000f8e33ff */
[----:B------:R-:W-:Y:S01]  /*3f00*/  LOP3.LUT R4, RZ, UR4, RZ, 0x33, !PT ;  /* 0x00000004ff047c12 */ /* 0x000fe2000f8e33ff */
[----:B------:R-:W-:Y:S02]  /*3f10*/  VOTEU.ANY UR4, UPT, PT ;  /* 0x0000000000047886 */ /* 0x000fe400038e0100 */
[----:B------:R-:W-:Y:S01]  /*3f20*/  UFLO.U32 UR4, UR4 ;  /* 0x00000004000472bd */ /* 0x000fe200080e0000 */
[----:B------:R-:W2:Y:S01]  /*3f30*/  REDUX UR6, R4 ;  /* 0x00000000040673c4 */ /* 0x000ea20000000000 */
[----:B------:R-:W-:-:S06]  /*3f40*/  IMAD.U32 R0, RZ, RZ, UR5 ;  /* 0x00000005ff007e24 */ /* 0x000fcc000f8e00ff */
[----:B------:R4:W-:Y:S01]  /*3f50*/  UTCATOMSWS.AND URZ, UR5 ;  /* 0x0000000500ff79e3 */ /* 0x0009e20008000000 */
[----:B------:R-:W3:Y:S01]  /*3f60*/  REDUX UR7, R0 ;  /* 0x00000000000773c4 */ /* 0x000ee20000000000 */
[----:B-1----:R-:W-:Y:S01]  /*3f70*/  ISETP.EQ.U32.AND P0, PT, R2, UR4, PT ;  /* 0x0000000402007c0c */ /* 0x002fe2000bf02070 */
[----:B--2---:R-:W-:Y:S01]  /*3f80*/  IMAD.U32 R2, RZ, RZ, UR6 ;  /* 0x00000006ff027e24 */ /* 0x004fe2000f8e00ff */
[----:B---3--:R-:W-:-:S11]  /*3f90*/  MOV R3, UR7 ;  /* 0x0000000700037c02 */ /* 0x008fd60008000f00 */
[----:B------:R4:W-:Y:S04]  /*3fa0*/  @P0 ATOMS.AND RZ, [UR8+0x14], R3 ;  /* 0x00001403ffff098c */ /* 0x0009e8000a800008 */
[----:B------:R4:W-:Y:S01]  /*3fb0*/  @P0 ATOMS.AND RZ, [UR8+0x18], R2 ;  /* 0x00001802ffff098c */ /* 0x0009e2000a800008 */
[----:B------:R-:W-:Y:S05]  /*3fc0*/  BRA `(.L_x_74) ;  /* 0x0000000000147947 */ /* 0x000fea0003800000 */
.L_x_73:
[----:B------:R-:W-:Y:S02]  /*3fd0*/  MOV R2, 0x3ff0 ;  /* 0x00003ff000027802 */ /* 0x000fe40000000f00 */
[----:B---3-5:R-:W-:Y:S05]  /*3fe0*/  CALL.REL.NOINC `($__internal_0_$__cuda_sm10x_tcgen05_guardrail_trap_col_being_dealloced_not_returned_by_alloc) ;  /* 0x00000064004c7944 */ /* 0x028fea0003c00000 */
[----:B------:R-:W-:Y:S05]  /*3ff0*/  BRA `(.L_x_74) ;  /* 0x0000000000087947 */ /* 0x000fea0003800000 */
.L_x_72:
[----:B------:R-:W-:Y:S02]  /*4000*/  MOV R2, 0x4020 ;  /* 0x0000402000027802 */ /* 0x000fe40000000f00 */
[----:B---3-5:R-:W-:Y:S05]  /*4010*/  CALL.REL.NOINC `($__internal_2_$__cuda_sm10x_tcgen05_guardrail_trap_unallocated_columns_being_dealloced) ;  /* 0x0000006400587944 */ /* 0x028fea0003c00000 */
.L_x_74:
[----:B------:R-:W-:Y:S01]  /*4020*/  NOP ;  /* 0x0000000000007918 */ /* 0x000fe20000000000 */
[----:B----4-:R-:W-:Y:S05]  /*4030*/  EXIT ;  /* 0x000000000000794d */ /* 0x010fea0003800000 */
.L_x_56:
[----:B------:R-:W-:-:S09]  /*4040*/  UISETP.NE.OR UP0, UPT, UR17, 0x3, !UP3 ;  /* 0x000000031100788c */ /* 0x000fd2000df05670 */
[----:B------:R-:W-:Y:S05]  /*4050*/  BRA.U UP0, `(.L_x_75) ;  /* 0x0000001100587547 */ /* 0x000fea000b800000 */
[----:B------:R-:W2:Y:S01]  /*4060*/  S2UR UR10, SR_CgaCtaId ;  /* 0x00000000000a79c3 */ /* 0x000ea20000008800 */
[----:B------:R-:W3:Y:S01]  /*4070*/  LDCU UR31, c[0x0][0x370] ;  /* 0x00006e00ff1f77ac */ /* 0x000ee20008000800 */
[----:B------:R-:W-:Y:S02]  /*4080*/  HFMA2 R13, -RZ, RZ, 0, 0 ;  /* 0x00000000ff0d7431 */ /* 0x000fe400000001ff */
[----:B------:R-:W-:Y:S01]  /*4090*/  IMAD.MOV.U32 R15, RZ, RZ, 0x1 ;  /* 0x00000001ff0f7424 */ /* 0x000fe200078e00ff */
[----:B------:R-:W-:Y:S01]  /*40a0*/  MOV R7, 0x1000 ;  /* 0x0000100000077802 */ /* 0x000fe20000000f00 */
[----:B------:R-:W3:Y:S01]  /*40b0*/  LDCU.128 UR44, c[0x0][0xb10] ;  /* 0x00016200ff2c77ac */ /* 0x000ee20008000c00 */
[----:B------:R-:W-:Y:S01]  /*40c0*/  IMAD.MOV.U32 R14, RZ, RZ, RZ ;  /* 0x000000ffff0e7224 */ /* 0x000fe200078e00ff */
[----:B------:R-:W4:Y:S01]  /*40d0*/  LDC.64 R16, c[0x0][0x348] ;  /* 0x0000d200ff107b82 */ /* 0x000f220000000a00 */
[----:B------:R-:W1:Y:S01]  /*40e0*/  LDCU UR30, c[0x0][0x374] ;  /* 0x00006e80ff1e77ac */ /* 0x000e620008000800 */
[----:B------:R-:W2:Y:S06]  /*40f0*/  LDCU UR15, c[0x0][0xb0c] ;  /* 0x00016180ff0f77ac */ /* 0x000eac0008000800 */
[----:B------:R-:W4:Y:S01]  /*4100*/  LDC.64 R2, c[0x0][0x888] ;  /* 0x00022200ff027b82 */ /* 0x000f220000000a00 */
[----:B------:R-:W4:Y:S01]  /*4110*/  LDCU UR49, c[0x0][0xb20] ;  /* 0x00016400ff3177ac */ /* 0x000f220008000800 */
[----:B------:R-:W4:Y:S06]  /*4120*/  LDCU UR4, c[0x0][0xb30] ;  /* 0x00016600ff0477ac */ /* 0x000f2c0008000800 */
[----:B------:R-:W4:Y:S01]  /*4130*/  LDC.64 R4, c[0x0][0x890] ;  /* 0x00022400ff047b82 */ /* 0x000f220000000a00 */
[----:B------:R-:W-:Y:S01]  /*4140*/  UMOV UR21, 0x400 ;  /* 0x0000040000157882 */ /* 0x000fe20000000000 */
[----:B---3--:R-:W-:-:S02]  /*4150*/  UIMAD.WIDE.U32 UR6, UR31, UR44, URZ ;  /* 0x0000002c1f0672a5 */ /* 0x008fc4000f8e00ff */
[----:B-1----:R-:W-:Y:S02]  /*4160*/  UIMAD.WIDE.U32 UR8, UR30, UR47, URZ ;  /* 0x0000002f1e0872a5 */ /* 0x002fe4000f8e00ff */
[----:B--2---:R-:W-:Y:S02]  /*4170*/  ULEA UR21, UR10, UR21, 0x18 ;  /* 0x000000150a157291 */ /* 0x004fe4000f8ec0ff */
[----:B------:R-:W-:Y:S02]  /*4180*/  UPLOP3.LUT UP3, UPT, UPT, UPT, UPT, 0x40, 0x4 ;  /* 0x000000000004789c */ /* 0x000fe40003f6e870 */
[----:B------:R-:W-:Y:S02]  /*4190*/  UIADD3 UR37, UPT, UPT, UR21, 0x68, URZ ;  /* 0x0000006815257890 */ /* 0x000fe4000fffe0ff */
[----:B------:R-:W-:Y:S02]  /*41a0*/  UIADD3 UR33, UPT, UPT, UR21, 0x50, URZ ;  /* 0x0000005015217890 */ /* 0x000fe4000fffe0ff */
[----:B------:R-:W-:-:S02]  /*41b0*/  UIADD3 UR25, UPT, UPT, UR21, 0x58, URZ ;  /* 0x0000005815197890 */ /* 0x000fc4000fffe0ff */
[----:B------:R-:W-:Y:S01]  /*41c0*/  UIADD3 UR17, UPT, UPT, UR21, 0x60, URZ ;  /* 0x0000006015117890 */ /* 0x000fe2000fffe0ff */
[----:B------:R-:W-:Y:S01]  /*41d0*/  UMOV UR6, UR7 ;  /* 0x0000000700067c82 */ /* 0x000fe20008000000 */
[----:B------:R-:W-:Y:S01]  /*41e0*/  UMOV UR41, UR9 ;  /* 0x0000000900297c82 */ /* 0x000fe20008000000 */
[----:B------:R-:W-:Y:S02]  /*41f0*/  UISETP.GE.AND UP0, UPT, UR42, 0x1, UPT ;  /* 0x000000012a00788c */ /* 0x000fe4000bf06270 */
[----:B------:R-:W-:Y:S01]  /*4200*/  UISETP.NE.AND UP4, UPT, UR42, 0x1, UPT ;  /* 0x000000012a00788c */ /* 0x000fe2000bf85270 */
[----:B------:R-:W1:Y:S01]  /*4210*/  LDCU.64 UR22, c[0x0][0xb28] ;  /* 0x00016500ff1677ac */ /* 0x000e620008000a00 */
[----:B------:R-:W-:Y:S02]  /*4220*/  UISETP.NE.AND UP6, UPT, UR15, 0x1, UPT ;  /* 0x000000010f00788c */ /* 0x000fe4000bfc5270 */
[----:B------:R-:W-:Y:S02]  /*4230*/  UISETP.NE.AND UP5, UPT, UR46, 0x1, UPT ;  /* 0x000000012e00788c */ /* 0x000fe4000bfa5270 */
[----:B------:R-:W-:-:S02]  /*4240*/  UPRMT UR37, UR10, 0x654, UR37 ;  /* 0x000006540a257896 */ /* 0x000fc40008000025 */
[----:B------:R-:W-:Y:S02]  /*4250*/  USHF.R.U32.HI UR43, URZ, UR45, UR6 ;  /* 0x0000002dff2b7299 */ /* 0x000fe40008011606 */
[----:B------:R-:W-:Y:S02]  /*4260*/  UPRMT UR40, UR10, 0x654, UR33 ;  /* 0x000006540a287896 */ /* 0x000fe40008000021 */
[----:B------:R-:W-:Y:S02]  /*4270*/  UPRMT UR39, UR10, 0x654, UR25 ;  /* 0x000006540a277896 */ /* 0x000fe40008000019 */
[----:B------:R-:W-:Y:S02]  /*4280*/  UPRMT UR38, UR10, 0x654, UR17 ;  /* 0x000006540a267896 */ /* 0x000fe40008000011 */
[----:B----4-:R-:W-:Y:S02]  /*4290*/  USHF.R.U32.HI UR41, URZ, UR49, UR41 ;  /* 0x00000031ff297299 */ /* 0x010fe40008011629 */
[----:B------:R-:W-:-:S11]  /*42a0*/  UISETP.NE.AND UP2, UPT, UR4, 0x1, UPT ;  /* 0x000000010400788c */ /* 0x000fd6000bf45270 */
.L_x_86:
[C---:B------:R-:W-:Y:S02]  /*42b0*/  LEA R12, R14.reuse, UR21, 0x3 ;  /* 0x000000150e0c7c11 */ /* 0x040fe4000f8e18ff */
[----:B------:R-:W-:Y:S02]  /*42c0*/  SHF.L.U32 R9, R13, 0x1f, RZ ;  /* 0x0000001f0d097819 */ /* 0x000fe400000006ff */
[----:B------:R-:W-:Y:S02]  /*42d0*/  LEA R10, R14, UR21, 0x4 ;  /* 0x000000150e0a7c11 */ /* 0x000fe4000f8e20ff */
[----:B--2---:R-:W2:Y:S02]  /*42e0*/  SYNCS.PHASECHK.TRANS64.TRYWAIT P0, [R12+URZ+0xa0], R9 ;  /* 0x0000a0090c0075a7 */ /* 0x004ea400080011ff */
[----:B--2---:R-:W-:Y:S05]  /*42f0*/  @!P0 BRA `(.L_x_76) ;  /* 0x0000005c003c8947 */ /* 0x004fea0003800000 */
.L_x_162:
[----:B--2---:R-:W2:Y:S01]  /*4300*/  LDS.128 R8, [R10+0x130] ;  /* 0x000130000a087984 */ /* 0x004ea20000000c00 */
[----:B------:R-:W-:Y:S01]  /*4310*/  UISETP.GE.AND UP0, UPT, UR42, 0x1, UPT ;  /* 0x000000012a00788c */ /* 0x000fe2000bf06270 */
[----:B------:R-:W-:Y:S01]  /*4320*/  @!PT LDS RZ, [RZ] ;  /* 0x00000000fffff984 */ /* 0x000fe20000000800 */
[----:B------:R-:W-:Y:S01]  /*4330*/  @!PT LDS RZ, [RZ] ;  /* 0x00000000fffff984 */ /* 0x000fe20000000800 */
[----:B------:R-:W-:Y:S01]  /*4340*/  @!PT LDS RZ, [RZ] ;  /* 0x00000000fffff984 */ /* 0x000fe20000000800 */
[----:B------:R-:W-:Y:S01]  /*4350*/  @!PT LDS RZ, [RZ] ;  /* 0x00000000fffff984 */ /* 0x000fe20000000800 */
[----:B------:R3:W-:Y:S06]  /*4360*/  MEMBAR.ALL.CTA ;  /* 0x0000000000007992 */ /* 0x0007ec0000008000 */
[----:B---3--:R-:W3:Y:S01]  /*4370*/  FENCE.VIEW.ASYNC.S ;  /* 0x00000000000073c6 */ /* 0x008ee20000000000 */
[----:B--2---:R-:W-:Y:S11]  /*4380*/  LOP3.LUT P0, RZ, R10, 0x1, RZ, 0xc0, !PT ;  /* 0x000000010aff7812 */ /* 0x004ff6000780c0ff */
[----:B------:R-:W-:Y:S02]  /*4390*/  @!UPT UIADD3 URZ, UPT, UPT, URZ, URZ, URZ ;  /* 0x000000fffffff290 */ /* 0x000fe4000fffe0ff */
[----:B---3--:R-:W-:Y:S01]  /*43a0*/  VOTEU.ANY UP1, P0 ;  /* 0x0000000000ff7886 */ /* 0x008fe20000020100 */
[----:B------:R-:W-:Y:S11]  /*43b0*/  PLOP3.LUT P0, PT, PT, PT, UP1, 0x80, 0x8 ;  /* 0x000000000008781c */ /* 0x000ff60003f0f018 */
[----:B------:R-:W-:Y:S02]  /*43c0*/  @!UPT UIADD3 URZ, UPT, UPT, URZ, URZ, URZ ;  /* 0x000000fffffff290 */ /* 0x000fe4000fffe0ff */
[----:B------:R-:W-:Y:S02]  /*43d0*/  @P0 SHF.R.U32.HI R0, RZ, 0x10, R9 ;  /* 0x00000010ff000819 */ /* 0x000fe40000011609 */
[----:B------:R-:W-:Y:S02]  /*43e0*/  @P0 MOV R6, R8 ;  /* 0x0000000800060202 */ /* 0x000fe40000000f00 */
[----:B------:R-:W-:Y:S01]  /*43f0*/  @P0 R2UR UR4, R0 ;  /* 0x00000000000402ca */ /* 0x000fe200000e0000 */
[----:B------:R-:W-:Y:S01]  /*4400*/  VIADD R0, R12, 0xb0 ;  /* 0x000000b00c007836 */ /* 0x000fe20000000000 */
[----:B------:R-:W-:Y:S02]  /*4410*/  @P0 LOP3.LUT R8, R9, 0xffff, RZ, 0xc0, !PT ;  /* 0x0000ffff09080812 */ /* 0x000fe400078ec0ff */
[----:B------:R-:W-:Y:S02]  /*4420*/  @P0 R2UR UR6, R6 ;  /* 0x00000000060602ca */ /* 0x000fe400000e0000 */
[----:B------:R-:W-:Y:S02]  /*4430*/  PRMT R0, RZ, 0x654, R0 ;  /* 0x00000654ff007816 */ /* 0x000fe40000000000 */
[----:B------:R-:W-:Y:S02]  /*4440*/  @P0 R2UR UR5, R8 ;  /* 0x00000000080502ca */ /* 0x000fe400000e0000 */
[----:B------:R2:W-:Y:S03]  /*4450*/  SYNCS.ARRIVE.TRANS64.RED.A1T0 RZ, [R0+URZ], RZ ;  /* 0x000000ff00ff79a7 */ /* 0x0005e600081004ff */
[----:B------:R-:W-:Y:S04]  /*4460*/  @UP1 UMOV UR29, UR4 ;  /* 0x00000004001d1c82 */ /* 0x000fe80008000000 */
[----:B------:R-:W-:Y:S04]  /*4470*/  @UP1 UMOV UR14, UR6 ;  /* 0x00000006000e1c82 */ /* 0x000fe80008000000 */
[----:B------:R-:W-:Y:S01]  /*4480*/  @UP1 UMOV UR13, UR5 ;  /* 0x00000005000d1c82 */ /* 0x000fe20008000000 */
[----:B------:R-:W-:Y:S05]  /*4490*/  BRA.U !UP0, `(.L_x_77) ;  /* 0x0000000108a47547 */ /* 0x000fea000b800000 */
[----:B------:R-:W-:Y:S02]  /*44a0*/  UIMAD.WIDE.U32 UR18, UR13, UR47, URZ ;  /* 0x0000002f0d1272a5 */ /* 0x000fe4000f8e00ff */
[----:B------:R-:W-:Y:S02]  /*44b0*/  UIMAD.WIDE.U32 UR26, UR14, UR44, URZ ;  /* 0x0000002c0e1a72a5 */ /* 0x000fe4000f8e00ff */
[----:B------:R-:W-:Y:S02]  /*44c0*/  USEL UR4, UR30, UR41, !UP5 ;  /* 0x000000291e047287 */ /* 0x000fe4000e800000 */
[----:B------:R-:W-:Y:S02]  /*44d0*/  USEL UR7, UR31, UR43, !UP6 ;  /* 0x0000002b1f077287 */ /* 0x000fe4000f000000 */
[----:B-1----:R-:W-:Y:S02]  /*44e0*/  UIMAD.WIDE.U32 UR8, UR4, UR22, URZ ;  /* 0x00000016040872a5 */ /* 0x002fe4000f8e00ff */
[----:B------:R-:W-:Y:S01]  /*44f0*/  UIMAD.WIDE.U32 UR10, UR7, UR22, URZ ;  /* 0x00000016070a72a5 */ /* 0x000fe2000f8e00ff */
[----:B------:R-:W-:Y:S02]  /*4500*/  UMOV UR5, UR19 ;  /* 0x0000001300057c82 */ /* 0x000fe40008000000 */
[----:B------:R-:W-:Y:S03]  /*4510*/  USHF.R.U32.HI UR6, URZ, UR49, UR5 ;  /* 0x00000031ff067299 */ /* 0x000fe60008011605 */
[----:B------:R-:W-:Y:S01]  /*4520*/  UMOV UR5, UR27 ;  /* 0x0000001b00057c82 */ /* 0x000fe20008000000 */
[----:B------:R-:W-:Y:S02]  /*4530*/  USEL UR6, UR13, UR6, !UP5 ;  /* 0x000000060d067287 */ /* 0x000fe4000e800000 */
[----:B------:R-:W-:Y:S03]  /*4540*/  USHF.R.U32.HI UR12, URZ, UR45, UR5 ;  /* 0x0000002dff0c7299 */ /* 0x000fe60008011605 */
[----:B------:R-:W-:Y:S02]  /*4550*/  UMOV UR5, UR9 ;  /* 0x0000000900057c82 */ /* 0x000fe40008000000 */
[----:B------:R-:W-:Y:S03]  /*4560*/  @UP4 USHF.R.U32.HI UR4, URZ, UR23, UR5 ;  /* 0x00000017ff044299 */ /* 0x000fe60008011605 */
[----:B------:R-:W-:Y:S01]  /*4570*/  UMOV UR5, UR11 ;  /* 0x0000000b00057c82 */ /* 0x000fe20008000000 */
[----:B------:R-:W-:Y:S02]  /*4580*/  UIMAD UR4, UR42, UR4, URZ ;  /* 0x000000042a0472a4 */ /* 0x000fe4000f8e02ff */
[----:B------:R-:W-:Y:S02]  /*4590*/  @UP4 USHF.R.U32.HI UR7, URZ, UR23, UR5 ;  /* 0x00000017ff074299 */ /* 0x000fe40008011605 */
[----:B------:R-:W-:Y:S02]  /*45a0*/  UIMAD.WIDE.U32 UR10, UR6, UR22, URZ ;  /* 0x00000016060a72a5 */ /* 0x000fe4000f8e00ff */
[----:B------:R-:W-:Y:S02]  /*45b0*/  USEL UR5, UR14, UR12, !UP6 ;  /* 0x0000000c0e057287 */ /* 0x000fe4000f000000 */
[----:B------:R-:W-:Y:S02]  /*45c0*/  UIMAD UR8, UR42, UR7, URZ ;  /* 0x000000072a0872a4 */ /* 0x000fe4000f8e02ff */
[----:B------:R-:W-:Y:S03]  /*45d0*/  UISETP.GE.AND UP0, UPT, UR6, UR4, UPT ;  /* 0x000000040600728c */ /* 0x000fe6000bf06270 */
[----:B------:R-:W-:Y:S01]  /*45e0*/  UMOV UR4, UR11 ;  /* 0x0000000b00047c82 */ /* 0x000fe20008000000 */
[----:B------:R-:W-:Y:S02]  /*45f0*/  UISETP.GE.OR UP0, UPT, UR5, UR8, UP0 ;  /* 0x000000080500728c */ /* 0x000fe40008706670 */
[----:B------:R-:W-:Y:S02]  /*4600*/  USHF.R.U32.HI UR4, URZ, UR23, UR4 ;  /* 0x00000017ff047299 */ /* 0x000fe40008011604 */
[----:B------:R-:W-:Y:S02]  /*4610*/  UIMAD.WIDE.U32 UR8, UR5, UR22, URZ ;  /* 0x00000016050872a5 */ /* 0x000fe4000f8e00ff */
[----:B------:R-:W-:Y:S04]  /*4620*/  USEL UR10, UR6, UR4, !UP4 ;  /* 0x00000004060a7287 */ /* 0x000fe8000e000000 */
[----:B------:R-:W-:Y:S01]  /*4630*/  UIADD3 UR11, UPT, UPT, -UR10, URZ, URZ ;  /* 0x000000ff0a0b7290 */ /* 0x000fe2000fffe1ff */
[----:B------:R-:W-:Y:S02]  /*4640*/  @!UP0 UMOV UR4, UR9 ;  /* 0x0000000900048c82 */ /* 0x000fe40008000000 */
[----:B------:R-:W-:Y:S02]  /*4650*/  @!UP0 USHF.R.U32.HI UR4, URZ, UR23, UR4 ;  /* 0x00000017ff048299 */ /* 0x000fe40008011604 */
[----:B------:R-:W-:Y:S02]  /*4660*/  UIMAD UR8, UR42, UR11, UR6 ;  /* 0x0000000b2a0872a4 */ /* 0x000fe4000f8e0206 */
[----:B------:R-:W-:Y:S04]  /*4670*/  @!UP0 USEL UR4, UR5, UR4, !UP4 ;  /* 0x0000000405048287 */ /* 0x000fe8000e000000 */
[----:B------:R-:W-:Y:S02]  /*4680*/  @!UP0 UIMAD UR8, UR7, UR8, UR4 ;  /* 0x00000008070882a4 */ /* 0x000fe4000f8e0204 */
[----:B------:R-:W-:Y:S02]  /*4690*/  @!UP0 UIADD3 UR9, UPT, UPT, UR10, -UR4, URZ ;  /* 0x800000040a098290 */ /* 0x000fe4000fffe0ff */
[----:B------:R-:W-:Y:S02]  /*46a0*/  UIADD3 UR4, UPT, UPT, -UR5, URZ, URZ ;  /* 0x000000ff05047290 */ /* 0x000fe4000fffe1ff */
[----:B------:R-:W-:Y:S02]  /*46b0*/  UIADD3 UR7, UPT, UPT, -UR6, URZ, URZ ;  /* 0x000000ff06077290 */ /* 0x000fe4000fffe1ff */
[----:B------:R-:W-:Y:S02]  /*46c0*/  @!UP0 UIMAD UR6, UR9, UR42, UR5 ;  /* 0x0000002a090682a4 */ /* 0x000fe4000f8e0205 */
[----:B------:R-:W-:Y:S02]  /*46d0*/  UIMAD UR14, UR15, UR4, UR14 ;  /* 0x000000040f0e72a4 */ /* 0x000fe4000f8e020e */
[----:B------:R-:W-:Y:S01]  /*46e0*/  UIMAD UR13, UR46, UR7, UR13 ;  /* 0x000000072e0d72a4 */ /* 0x000fe2000f8e020d */
[----:B------:R-:W-:Y:S02]  /*46f0*/  @!UP0 UMOV UR5, UR8 ;  /* 0x0000000800058c82 */ /* 0x000fe40008000000 */
[----:B------:R-:W-:Y:S02]  /*4700*/  UIMAD UR14, UR5, UR15, UR14 ;  /* 0x0000000f050e72a4 */ /* 0x000fe4000f8e020e */
[----:B------:R-:W-:Y:S11]  /*4710*/  UIMAD UR13, UR6, UR46, UR13 ;  /* 0x0000002e060d72a4 */ /* 0x000ff6000f8e020d */
[----:B------:R-:W-:Y:S01]  /*4720*/  @!UPT UIADD3 URZ, UPT, UPT, URZ, URZ, URZ ;  /* 0x000000fffffff290 */ /* 0x000fe2000fffe0ff */
.L_x_77:
[----:B------:R-:W3:Y:S01]  /*4730*/  @!UP2 LDCU.128 UR8, c[0x0][0xb10] ;  /* 0x00016200ff08a7ac */ /* 0x000ee20008000c00 */
[C---:B------:R-:W-:Y:S02]  /*4740*/  ISETP.NE.U32.AND P1, PT, R4.reuse, RZ, PT ;  /* 0x000000ff0400720c */ /* 0x040fe40003f25070 */
[----:B------:R-:W-:Y:S02]  /*4750*/  ISETP.NE.U32.AND P0, PT, R4, RZ, PT ;  /* 0x000000ff0400720c */ /* 0x000fe40003f05070 */
[C---:B------:R-:W-:Y:S02]  /*4760*/  ISETP.NE.AND.EX P1, PT, R5.reuse, RZ, PT, P1 ;  /* 0x000000ff0500720c */ /* 0x040fe40003f25310 */
[----:B------:R-:W-:Y:S01]  /*4770*/  ISETP.NE.AND.EX P0, PT, R5, RZ, PT, P0 ;  /* 0x000000ff0500720c */ /* 0x000fe20003f05300 */
[----:B------:R-:W4:Y:S01]  /*4780*/  @!UP2 LDCU UR5, c[0x0][0xb0c] ;  /* 0x00016180ff05a7ac */ /* 0x000f220008000800 */
[----:B------:R-:W-:Y:S01]  /*4790*/  SHF.L.U32 R9, R15, 0x1f, RZ ;  /* 0x0000001f0f097819 */ /* 0x000fe200000006ff */
[----:B------:R-:W-:Y:S02]  /*47a0*/  USHF.L.U32 UR35, UR16, 0x6, URZ ;  /* 0x0000000610237899 */ /* 0x000fe400080006ff */
[----:B------:R-:W-:Y:S02]  /*47b0*/  USHF.L.U32 UR34, UR20, 0x8, URZ ;  /* 0x0000000814227899 */ /* 0x000fe400080006ff */
[----:B---3--:R-:W-:Y:S07]  /*47c0*/  UIMAD.WIDE.U32 UR6, UR14, UR8, URZ ;  /* 0x000000080e0672a5 */ /* 0x008fee000f8e00ff */
[----:B------:R-:W-:Y:S01]  /*47d0*/  @!UP2 UMOV UR4, UR7 ;  /* 0x000000070004ac82 */ /* 0x000fe20008000000 */
[----:B----4-:R-:W-:Y:S02]  /*47e0*/  @!UP2 UISETP.NE.AND UP0, UPT, UR5, 0x1, UPT ;  /* 0x000000010500a88c */ /* 0x010fe4000bf05270 */
[----:B------:R-:W-:Y:S02]  /*47f0*/  @!UP2 USHF.R.U32.HI UR4, URZ, UR9, UR4 ;  /* 0x00000009ff04a299 */ /* 0x000fe40008011604 */
[----:B------:R-:W-:Y:S02]  /*4800*/  UIMAD.WIDE.U32 UR6, UR13, UR11, URZ ;  /* 0x0000000b0d0672a5 */ /* 0x000fe4000f8e00ff */
[----:B------:R-:W-:Y:S02]  /*4810*/  @!UP2 USEL UR8, UR14, UR4, !UP0 ;  /* 0x000000040e08a287 */ /* 0x000fe4000c000000 */
[----:B------:R-:W-:Y:S03]  /*4820*/  @!UP2 UISETP.NE.AND UP0, UPT, UR10, 0x1, UPT ;  /* 0x000000010a00a88c */ /* 0x000fe6000bf05270 */
[----:B------:R-:W-:Y:S02]  /*4830*/  @!UP2 UMOV UR6, UR7 ;  /* 0x000000070006ac82 */ /* 0x000fe40008000000 */
[----:B------:R-:W3:Y:S02]  /*4840*/  @!UP2 LDCU UR4, c[0x0][0xb20] ;  /* 0x00016400ff04a7ac */ /* 0x000ee40008000800 */
[----:B---3--:R-:W-:Y:S04]  /*4850*/  @!UP2 USHF.R.U32.HI UR6, URZ, UR4, UR6 ;  /* 0x00000004ff06a299 */ /* 0x008fe80008011606 */
[----:B------:R-:W-:Y:S04]  /*4860*/  @!UP2 USEL UR6, UR13, UR6, !UP0 ;  /* 0x000000060d06a287 */ /* 0x000fe8000c000000 */
[----:B------:R-:W-:Y:S02]  /*4870*/  @!UP2 UIADD3 UR4, UPT, UPT, -UR8, UR6, URZ ;  /* 0x000000060804a290 */ /* 0x000fe4000fffe1ff */
[----:B------:R-:W-:Y:S02]  /*4880*/  @!UP2 UIADD3 UR6, UPT, UPT, UR8, -UR6, URZ ;  /* 0x800000060806a290 */ /* 0x000fe4000fffe0ff */
[----:B------:R-:W-:Y:S02]  /*4890*/  @!UP2 UIMAD UR14, UR4, UR5, UR14 ;  /* 0x00000005040ea2a4 */ /* 0x000fe4000f8e020e */
[----:B------:R-:W-:Y:S01]  /*48a0*/  @!UP2 UIMAD UR13, UR6, UR10, UR13 ;  /* 0x0000000a060da2a4 */ /* 0x000fe2000f8e020d */
[----:B------:R-:W-:Y:S11]  /*48b0*/  BRA.U UP3, `(.L_x_78) ;  /* 0x0000000103107547 */ /* 0x000ff6000b800000 */
[----:B--2---:R-:W-:Y:S04]  /*48c0*/  MOV R0, UR48 ;  /* 0x0000003000007c02 */ /* 0x004fe80008000f00 */
[----:B------:R-:W-:Y:S04]  /*48d0*/  SHF.L.U32 R11, R0, 0x1f, RZ ;  /* 0x0000001f000b7819 */ /* 0x000fe800000006ff */
[----:B------:R-:W2:Y:S02]  /*48e0*/  SYNCS.PHASECHK.TRANS64.TRYWAIT P2, [UR21+0x98], R11 ;  /* 0x0000980bff0075a7 */ /* 0x000ea40008041115 */
[----:B--2---:R-:W-:Y:S05]  /*48f0*/  @!P2 BRA `(.L_x_79) ;  /* 0x0000005400d0a947 */ /* 0x004fea0003800000 */
.L_x_78:
[----:B------:R-:W-:Y:S05]  /*4900*/  @!P1 BRA `(.L_x_80) ;  /* 0x0000000000309947 */ /* 0x000fea0003800000 */
[----:B------:R-:W-:Y:S01]  /*4910*/  ISETP.NE.U32.AND P1, PT, R2, RZ, PT ;  /* 0x000000ff0200720c */ /* 0x000fe20003f25070 */
[----:B------:R-:W3:Y:S01]  /*4920*/  LDCU.64 UR4, c[0x0][0x358] ;  /* 0x00006b00ff0477ac */ /* 0x000ee20008000a00 */
[----:B------:R-:W-:Y:S02]  /*4930*/  IMAD.MOV.U32 R85, RZ, RZ, 0x1 ;  /* 0x00000001ff557424 */ /* 0x000fe400078e00ff */
[----:B------:R-:W-:Y:S11]  /*4940*/  ISETP.NE.AND.EX P1, PT, R3, RZ, PT, P1 ;  /* 0x000000ff0300720c */ /* 0x000ff60003f25310 */
[----:B------:R-:W-:Y:S02]  /*4950*/  @!UPT UIADD3 URZ, UPT, UPT, URZ, URZ, URZ ;  /* 0x000000fffffff290 */ /* 0x000fe4000fffe0ff */
[----:B--2---:R-:W2:Y:S01]  /*4960*/  @P1 LDC.64 R10, c[0x0][0x888] ;  /* 0x00022200ff0a1b82 */ /* 0x004ea20000000a00 */
[----:B------:R-:W-:Y:S04]  /*4970*/  @P1 IMAD R0, R4, UR36, RZ ;  /* 0x0000002404001c24 */ /* 0x000fe8000f8e02ff */
[----:B--2---:R-:W-:Y:S04]  /*4980*/  @P1 IMAD.WIDE R10, R0, 0x4, R10 ;  /* 0x00000004000a1825 */ /* 0x004fe800078e020a */
[----:B------:R-:W-:Y:S01]  /*4990*/  HFMA2 R0, -RZ, RZ, 0, 5.9604644775390625e-08 ;  /* 0x00000001ff007431 */ /* 0x000fe200000001ff */
[----:B---3-5:R3:W5:Y:S04]  /*49a0*/  @P1 LDG.E R41, desc[UR4][R10.64] ;  /* 0x000000040a291981 */ /* 0x028768000c1e1900 */
[----:B------:R-:W-:Y:S01]  /*49b0*/  @!P1 PRMT R85, R0, 0x7610, R85 ;  /* 0x0000761000559816 */ /* 0x000fe20000000055 */
[----:B---3--:R-:W4:Y:S06]  /*49c0*/  @!P1 LDC R41, c[0x0][0x880] ;  /* 0x00022000ff299b82 */ /* 0x008f2c0000000800 */
.L_x_80:
[----:B----45:R-:W-:Y:S01]  /*49d0*/  @!P0 FSETP.EQ.AND P1, PT, R41, RZ, PT ;  /* 0x000000ff2900820b */ /* 0x030fe20003f22000 */
[----:B------:R-:W-:Y:S01]  /*49e0*/  @!UPT UIADD3 URZ, UPT, UPT, URZ, URZ, URZ ;  /* 0x000000fffffff290 */ /* 0x000fe2000fffe0ff */
[----:B------:R-:W-:Y:S11]  /*49f0*/  @!P0 BRA `(.L_x_81) ;  /* 0x0000000000188947 */ /* 0x000ff60003800000 */
[----:B------:R-:W-:Y:S02]  /*4a00*/  LOP3.LUT P0, RZ, R85, 0xff, RZ, 0xc0, !PT ;  /* 0x000000ff55ff7812 */ /* 0x000fe4000780c0ff */
[----:B------:R-:W-:Y:S04]  /*4a10*/  ISETP.NE.U32.AND P1, PT, R2, RZ, PT ;  /* 0x000000ff0200720c */ /* 0x000fe80003f25070 */
[----:B------:R-:W-:Y:S04]  /*4a20*/  ISETP.NE.AND.EX P1, PT, R3, RZ, PT, P1 ;  /* 0x000000ff0300720c */ /* 0x000fe80003f25310 */
[----:B------:R-:W-:Y:S03]  /*4a30*/  PLOP3.LUT P1, PT, P1, PT, PT, 0x8, 0x80 ;  /* 0x000000000080781c */ /* 0x000fe60000f2e170 */
[----:B------:R-:W-:Y:S11]  /*4a40*/  @P0 FSETP.EQ.AND P1, PT, R41, RZ, PT ;  /* 0x000000ff2900020b */ /* 0x000ff60003f22000 */
[----:B------:R-:W-:Y:S02]  /*4a50*/  @!UPT UIADD3 URZ, UPT, UPT, URZ, URZ, URZ ;  /* 0x000000fffffff290 */ /* 0x000fe4000fffe0ff */
.L_x_81:
[----:B------:R-:W3:Y:S01]  /*4a60*/  SYNCS.PHASECHK.TRANS64.TRYWAIT P2, [UR21+0x70], R9 ;  /* 0x00007009ff0075a7 */ /* 0x000ee20008041115 */
[----:B------:R-:W-:Y:S04]  /*4a70*/  ELECT P0, URZ, PT ;  /* 0x0000000000ff782f */ /* 0x000fe80003800000 */
[----:B------:R-:W-:Y:S11]  /*4a80*/  PLOP3.LUT P1, PT, P1, P0, PT, 0xf2, 0x2f ;  /* 0x00000000002f781c */ /* 0x000ff60000f21e72 */
[----:B------:R-:W-:Y:S02]  /*4a90*/  @!UPT UIADD3 URZ, UPT, UPT, URZ, URZ, URZ ;  /* 0x000000fffffff290 */ /* 0x000fe4000fffe0ff */
[----:B------:R-:W-:Y:S05]  /*4aa0*/  @!P1 IADD3 R8, P0, PT, R16, 0x580, RZ ;  /* 0x0000058010089810 */ /* 0x000fea0007f1e0ff */
[----:B------:R-:W-:Y:S01]  /*4ab0*/  @!P1 IMAD.X R6, RZ, RZ, R17, P0 ;  /* 0x000000ffff069224 */ /* 0x000fe200000e0611 */
[----:B---3--:R-:W-:Y:S07]  /*4ac0*/  @!P2 BRA `(.L_x_82) ;  /* 0x000000540074a947 */ /* 0x008fee0003800000 */
.L_x_165:
[----:B------:R-:W-:Y:S01]  /*4ad0*/  @!P1 R2UR UR5, R8 ;  /* 0x00000000080592ca */ /* 0x000fe200000e0000 */
[----:B------:R-:W-:Y:S01]  /*4ae0*/  VOTEU.ALL UP0, P1 ;  /* 0x0000000000ff7886 */ /* 0x000fe20000800000 */
[----:B------:R-:W-:Y:S01]  /*4af0*/  @!P1 R2UR UR4, R6 ;  /* 0x00000000060492ca */ /* 0x000fe200000e0000 */
[----:B--2---:R-:W-:Y:S01]  /*4b00*/  @!P1 IMAD.MOV.U32 R0, RZ, RZ, 0x1000 ;  /* 0x00001000ff009424 */ /* 0x004fe200078e00ff */
[----:B------:R-:W-:Y:S01]  /*4b10*/  UMOV UR6, 0x0 ;  /* 0x0000000000067882 */ /* 0x000fe20000000000 */
[----:B------:R-:W-:Y:S01]  /*4b20*/  UMOV UR7, 0x10000000 ;  /* 0x1000000000077882 */ /* 0x000fe20000000000 */
[----:B------:R-:W-:Y:S01]  /*4b30*/  @!UP0 UIADD3 UR32, UPT, UPT, UR21, 0x200, URZ ;  /* 0x0000020015208890 */ /* 0x000fe2000fffe0ff */
[----:B------:R-:W-:Y:S01]  /*4b40*/  @!P1 IADD3 R8, P0, PT, R16, 0x580, RZ ;  /* 0x0000058010089810 */ /* 0x000fe20007f1e0ff */
[----:B------:R-:W-:Y:S04]  /*4b50*/  VOTEU.ALL UP0, P1 ;  /* 0x0000000000ff7886 */ /* 0x000fe80000800000 */
[----:B------:R-:W-:Y:S02]  /*4b60*/  @!P1 IMAD.X R6, RZ, RZ, R17, P0 ;  /* 0x000000ffff069224 */ /* 0x000fe400000e0611 */
[----:B------:R-:W-:Y:S02]  /*4b70*/  IMAD.U32 R10, RZ, RZ, UR5 ;  /* 0x00000005ff0a7e24 */ /* 0x000fe4000f8e00ff */
[----:B------:R-:W-:Y:S03]  /*4b80*/  IMAD.U32 R11, RZ, RZ, UR4 ;  /* 0x00000004ff0b7e24 */ /* 0x000fe6000f8e00ff */
[----:B------:R-:W-:Y:S02]  /*4b90*/  @!P1 R2UR UR4, R10 ;  /* 0x000000000a0492ca */ /* 0x000fe400000e0000 */
[----:B------:R-:W-:Y:S11]  /*4ba0*/  @!P1 R2UR UR5, R11 ;  /* 0x000000000b0592ca */ /* 0x000ff600000e0000 */
[----:B------:R-:W-:Y:S02]  /*4bb0*/  @!UPT UIADD3 URZ, UPT, UPT, URZ, URZ, URZ ;  /* 0x000000fffffff290 */ /* 0x000fe4000fffe0ff */
[----:B------:R2:W-:Y:S01]  /*4bc0*/  @!UP0 UTMALDG.3D [UR32], [UR4], desc[UR6] ;  /* 0x00000620040085b4 */ /* 0x0005e20008011000 */
[----:B------:R2:W-:Y:S01]  /*4bd0*/  @!P1 SYNCS.ARRIVE.TRANS64.RED.A0TR RZ, [UR21+0x50], R0 ;  /* 0x00005000ffff99a7 */ /* 0x0005e20008300415 */
[----:B------:R-:W-:Y:S01]  /*4be0*/  SYNCS.ARRIVE.TRANS64.RED.A1T0 RZ, [UR40], RZ ;  /* 0x000000ffffff79a7 */ /* 0x000fe20008100428 */
[----:B------:R-:W3:Y:S02]  /*4bf0*/  SYNCS.PHASECHK.TRANS64.TRYWAIT P2, [UR21+0x78], R9 ;  /* 0x00007809ff0075a7 */ /* 0x000ee40008041115 */
[----:B--23--:R-:W-:Y:S05]  /*4c00*/  @!P2 BRA `(.L_x_83) ;  /* 0x00000054003ca947 */ /* 0x00cfea0003800000 */
.L_x_167:
        /* <DEDUP_REMOVED lines=8> */
[----:B------:R-:W-:Y:S01]  /*4c90*/  @!UP0 UIADD3 UR24, UPT, UPT, UR21, 0x1200, URZ ;  /* 0x0000120015188890 */ /* 0x000fe2000fffe0ff */
[----:B------:R-:W-:Y:S01]  /*4ca0*/  VOTEU.ALL UP0, P1 ;  /* 0x0000000000ff7886 */ /* 0x000fe20000800000 */
[----:B------:R-:W-:Y:S01]  /*4cb0*/  UMOV UR27, UR35 ;  /* 0x00000023001b7c82 */ /* 0x000fe20008000000 */
[----:B------:R-:W-:Y:S02]  /*4cc0*/  UMOV UR28, UR36 ;  /* 0x00000024001c7c82 */ /* 0x000fe40008000000 */
[----:B------:R-:W-:Y:S02]  /*4cd0*/  IMAD.U32 R10, RZ, RZ, UR5 ;  /* 0x00000005ff0a7e24 */ /* 0x000fe4000f8e00ff */
[----:B------:R-:W-:Y:S02]  /*4ce0*/  IMAD.U32 R11, RZ, RZ, UR4 ;  /* 0x00000004ff0b7e24 */ /* 0x000fe4000f8e00ff */
[----:B------:R-:W-:Y:S01]  /*4cf0*/  @!P1 IMAD.X R6, RZ, RZ, R17, P0 ;  /* 0x000000ffff069224 */ /* 0x000fe200000e0611 */
        /* <DEDUP_REMOVED lines=8> */
.L_x_169:
[----:B------:R-:W-:Y:S01]  /*4d80*/  @!P1 R2UR UR5, R8 ;  /* 0x00000000080592ca */ /* 0x000fe200000e0000 */
[----:B------:R-:W-:Y:S01]  /*4d90*/  VOTEU.ALL UP0, P1 ;  /* 0x0000000000ff7886 */ /* 0x000fe20000800000 */
[----:B------:R-:W-:Y:S01]  /*4da0*/  @!P1 R2UR UR4, R6 ;  /* 0x00000000060492ca */ /* 0x000fe200000e0000 */
[----:B--2---:R-:W-:Y:S01]  /*4db0*/  @!P1 IMAD.MOV.U32 R0, RZ, RZ, 0x1000 ;  /* 0x00001000ff009424 */ /* 0x004fe200078e00ff */
[----:B------:R-:W-:Y:S01]  /*4dc0*/  UMOV UR6, 0x0 ;  /* 0x0000000000067882 */ /* 0x000fe20000000000 */
[----:B------:R-:W-:Y:S01]  /*4dd0*/  UMOV UR7, 0x10000000 ;  /* 0x1000000000077882 */ /* 0x000fe20000000000 */
[----:B------:R-:W-:Y:S01]  /*4de0*/  @!UP0 UIADD3 UR18, UPT, UPT, UR34, 0x80, URZ ;  /* 0x0000008022128890 */ /* 0x000fe2000fffe0ff */
[----:B------:R-:W-:Y:S01]  /*4df0*/  VIADD R14, R14, 0x1 ;  /* 0x000000010e0e7836 */ /* 0x000fe20000000000 */
[----:B------:R-:W-:Y:S01]  /*4e00*/  @!UP0 UIADD3 UR16, UPT, UPT, UR21, 0x2200, URZ ;  /* 0x0000220015108890 */ /* 0x000fe2000fffe0ff */
[----:B------:R-:W-:Y:S01]  /*4e10*/  VOTEU.ALL UP0, P1 ;  /* 0x0000000000ff7886 */ /* 0x000fe20000800000 */
[----:B------:R-:W-:Y:S01]  /*4e20*/  UMOV UR19, UR35 ;  /* 0x0000002300137c82 */ /* 0x000fe20008000000 */
[----:B------:R-:W-:Y:S02]  /*4e30*/  UMOV UR20, UR36 ;  /* 0x0000002400147c82 */ /* 0x000fe40008000000 */
        /* <DEDUP_REMOVED lines=10> */
.L_x_171:
[----:B------:R-:W-:Y:S01]  /*4ee0*/  @!P1 IADD3 R6, P0, PT, R16, 0x580, RZ ;  /* 0x0000058010069810 */ /* 0x000fe20007f1e0ff */
[----:B------:R-:W-:Y:S01]  /*4ef0*/  VOTEU.ALL UP0, P1 ;  /* 0x0000000000ff7886 */ /* 0x000fe20000800000 */
[----:B------:R-:W-:Y:S01]  /*4f00*/  UMOV UR6, 0x0 ;  /* 0x0000000000067882 */ /* 0x000fe20000000000 */
[----:B------:R-:W-:Y:S01]  /*4f10*/  UMOV UR7, 0x10000000 ;  /* 0x1000000000077882 */ /* 0x000fe20000000000 */
[----:B------:R-:W-:Y:S01]  /*4f20*/  @!P1 R2UR UR5, R6 ;  /* 0x00000000060592ca */ /* 0x000fe200000e0000 */
[----:B--2---:R-:W-:Y:S01]  /*4f30*/  @!P1 IMAD.X R0, RZ, RZ, R17, P0 ;  /* 0x000000ffff009224 */ /* 0x004fe200000e0611 */
[----:B------:R-:W-:Y:S01]  /*4f40*/  @!UP0 UIADD3 UR10, UPT, UPT, UR34, 0xc0, URZ ;  /* 0x000000c0220a8890 */ /* 0x000fe2000fffe0ff */
[----:B------:R-:W-:Y:S01]  /*4f50*/  R2UR UR16, R87 ;  /* 0x00000000571072ca */ /* 0x000fe200000e0000 */
[----:B------:R-:W-:Y:S01]  /*4f60*/  @!UP0 UIADD3 UR8, UPT, UPT, UR21, 0x3200, URZ ;  /* 0x0000320015088890 */ /* 0x000fe2000fffe0ff */
[----:B------:R-:W-:Y:S01]  /*4f70*/  ISETP.NE.AND P0, PT, R14, 0x2, PT ;  /* 0x000000020e00780c */ /* 0x000fe20003f05270 */
[----:B------:R-:W-:Y:S01]  /*4f80*/  @!UP0 UIADD3 UR9, UPT, UPT, UR21, 0x68, URZ ;  /* 0x0000006815098890 */ /* 0x000fe2000fffe0ff */
[----:B------:R-:W-:Y:S01]  /*4f90*/  @!P1 R2UR UR4, R0 ;  /* 0x00000000000492ca */ /* 0x000fe200000e0000 */
[----:B------:R-:W-:Y:S01]  /*4fa0*/  VOTEU.ALL UP0, P1 ;  /* 0x0000000000ff7886 */ /* 0x000fe20000800000 */
[----:B------:R-:W-:Y:S01]  /*4fb0*/  UMOV UR11, UR35 ;  /* 0x00000023000b7c82 */ /* 0x000fe20008000000 */
[----:B------:R-:W-:Y:S01]  /*4fc0*/  UMOV UR12, UR36 ;  /* 0x00000024000c7c82 */ /* 0x000fe20008000000 */
[----:B------:R-:W-:Y:S01]  /*4fd0*/  SEL R0, RZ, 0x1, P0 ;  /* 0x00000001ff007807 */ /* 0x000fe20000000000 */
[----:B------:R-:W-:Y:S01]  /*4fe0*/  UPLOP3.LUT UP3, UPT, UPT, UPT, UPT, 0x80, 0x8 ;  /* 0x000000000008789c */ /* 0x000fe20003f6f070 */
[----:B------:R-:W-:Y:S01]  /*4ff0*/  IMAD.U32 R8, RZ, RZ, UR5 ;  /* 0x00000005ff087e24 */ /* 0x000fe2000f8e00ff */
[----:B------:R-:W-:Y:S01]  /*5000*/  LOP3.LUT R15, R15, 0x1, RZ, 0x3c, !PT ;  /* 0x000000010f0f7812 */ /* 0x000fe200078e3cff */
[----:B------:R-:W-:Y:S01]  /*5010*/  UMOV UR36, UR29 ;  /* 0x0000001d00247c82 */ /* 0x000fe20008000000 */
[----:B------:R-:W-:Y:S01]  /*5020*/  LOP3.LUT R13, R13, R0, RZ, 0x3c, !PT ;  /* 0x000000000d0d7212 */ /* 0x000fe200078e3cff */
[----:B------:R-:W-:Y:S01]  /*5030*/  UIADD3 UR20, UPT, UPT, UR13, UR16, URZ ;  /* 0x000000100d147290 */ /* 0x000fe2000fffe0ff */
[----:B------:R-:W-:Y:S01]  /*5040*/  SEL R14, R14, RZ, P0 ;  /* 0x000000ff0e0e7207 */ /* 0x000fe20000000000 */
[----:B------:R-:W-:Y:S01]  /*5050*/  UIADD3 UR16, UPT, UPT, UR14, UR59, URZ ;  /* 0x0000003b0e107290 */ /* 0x000fe2000fffe0ff */
[----:B------:R-:W-:Y:S01]  /*5060*/  IMAD.U32 R9, RZ, RZ, UR4 ;  /* 0x00000004ff097e24 */ /* 0x000fe2000f8e00ff */
[----:B------:R-:W-:Y:S04]  /*5070*/  @!P1 R2UR UR4, R8 ;  /* 0x00000000080492ca */ /* 0x000fe800000e0000 */
[----:B------:R-:W-:Y:S11]  /*5080*/  @!P1 R2UR UR5, R9 ;  /* 0x00000000090592ca */ /* 0x000ff600000e0000 */
[----:B------:R-:W-:Y:S02]  /*5090*/  @!UPT UIADD3 URZ, UPT, UPT, URZ, URZ, URZ ;  /* 0x000000fffffff290 */ /* 0x000fe4000fffe0ff */
[----:B------:R2:W-:Y:S01]  /*50a0*/  @!UP0 UTMALDG.3D [UR8], [UR4], desc[UR6] ;  /* 0x00000608040085b4 */ /* 0x0005e20008011000 */
[----:B------:R2:W-:Y:S01]  /*50b0*/  @!P1 SYNCS.ARRIVE.TRANS64.RED.A0TR RZ, [UR21+0x68], R7 ;  /* 0x00006807ffff99a7 */ /* 0x0005e20008300415 */
[----:B------:R-:W-:Y:S01]  /*50c0*/  SYNCS.ARRIVE.TRANS64.RED.A1T0 RZ, [UR37], RZ ;  /* 0x000000ffffff79a7 */ /* 0x000fe20008100425 */
[----:B------:R-:W-:Y:S05]  /*50d0*/  BRA.U UP1, `(.L_x_86) ;  /* 0xfffffff101747547 */ /* 0x000fea000b83ffff */
[----:B------:R-:W-:-:S04]  /*50e0*/  SHF.L.U32 R3, R15, 0x1f, RZ ;  /* 0x0000001f0f037819 */ /* 0x000fc800000006ff */
[----:B------:R-:W3:Y:S02]  /*50f0*/  SYNCS.PHASECHK.TRANS64.TRYWAIT P0, [UR21+0x70], R3 ;  /* 0x00007003ff0075a7 */ /* 0x000ee40008001115 */
[----:B---3--:R-:W-:Y:S05]  /*5100*/  @!P0 BRA `(.L_x_87) ;  /* 0x0000005000448947 */ /* 0x008fea0003800000 */
.L_x_173:
[----:B------:R-:W4:Y:S02]  /*5110*/  SYNCS.PHASECHK.TRANS64.TRYWAIT P0, [UR21+0x78], R3 ;  /* 0x00007803ff0075a7 */ /* 0x000f240008001115 */
[----:B----4-:R-:W-:Y:S05]  /*5120*/  @!P0 BRA `(.L_x_88) ;  /* 0x0000005000548947 */ /* 0x010fea0003800000 */
.L_x_175:
[----:B------:R-:W4:Y:S02]  /*5130*/  SYNCS.PHASECHK.TRANS64.TRYWAIT P0, [UR21+0x80], R3 ;  /* 0x00008003ff0075a7 */ /* 0x000f240008001115 */
[----:B----4-:R-:W-:Y:S05]  /*5140*/  @!P0 BRA `(.L_x_89) ;  /* 0x0000005000648947 */ /* 0x010fea0003800000 */
.L_x_177:
[----:B---3--:R-:W-:-:S07]  /*5150*/  MOV R0, UR21 ;  /* 0x0000001500007c02 */ /* 0x008fce0008000f00 */
.L_x_90:
[----:B---3--:R-:W-:-:S04]  /*5160*/  SHF.L.U32 R3, R15, 0x1f, RZ ;  /* 0x0000001f0f037819 */ /* 0x008fc800000006ff */
[----:B------:R3:W4:Y:S03]  /*5170*/  SYNCS.PHASECHK.TRANS64.TRYWAIT P0, [R0+URZ+0x88], R3 ;  /* 0x00008803000075a7 */ /* 0x00072600080011ff */
[----:B----4-:R-:W-:Y:S05]  /*5180*/  @!P0 NANOSLEEP.SYNCS 0x989680 ;  /* 0x009896800000895d */ /* 0x010fea0003900000 */
[----:B------:R-:W4:Y:S02]  /*5190*/  @!P0 SYNCS.PHASECHK.TRANS64 P0, [R0+URZ+0x88], R3 ;  /* 0x00008803000085a7 */ /* 0x000f2400080010ff */
[----:B-12-4-:R-:W-:Y:S05]  /*51a0*/  @P0 EXIT ;  /* 0x000000000000094d */ /* 0x016fea0003800000 */
[----:B------:R-:W-:Y:S05]  /*51b0*/  BRA `(.L_x_90) ;  /* 0xfffffffc00e87947 */ /* 0x000fea000383ffff */
.L_x_75:
[----:B------:R-:W-:-:S06]  /*51c0*/  UISETP.GE.AND UP0, UPT, UR17, 0x4, UPT ;  /* 0x000000041100788c */ /* 0x000fcc000bf06270 */
[----:B------:R-:W-:-:S13]  /*51d0*/  PLOP3.LUT P0, PT, PT, PT, UP0, 0x80, 0x8 ;  /* 0x000000000008781c */ /* 0x000fda0003f0f008 */
[----:B-1----:R-:W-:Y:S05]  /*51e0*/  @!P0 EXIT ;  /* 0x000000000000894d */ /* 0x002fea0003800000 */
[----:B------:R-:W1:Y:S08]  /*51f0*/  S2UR UR4, SR_CgaCtaId ;  /* 0x00000000000479c3 */ /* 0x000e700000008800 */
[----:B------:R-:W-:Y:S01]  /*5200*/  BAR.SYNC.DEFER_BLOCKING 0x6, 0xa0 ;  /* 0x0182800000007b1d */ /* 0x000fe20000010000 */
[C---:B------:R-:W-:Y:S01]  /*5210*/  IMAD.SHL.U32 R7, R95.reuse, 0x40, RZ ;  /* 0x000000405f077824 */ /* 0x040fe200078e00ff */
[C---:B------:R-:W-:Y:S01]  /*5220*/  LOP3.LUT R97, R95.reuse, 0x60, RZ, 0xc0, !PT ;  /* 0x000000605f617812 */ /* 0x040fe200078ec0ff */
[----:B------:R-:W-:-:S02]  /*5230*/  IMAD.SHL.U32 R4, R95, 0x20, RZ ;  /* 0x000000205f047824 */ /* 0x000fc400078e00ff */
[----:B------:R-:W-:Y:S02]  /*5240*/  HFMA2 R36, -RZ, RZ, 0, 0 ;  /* 0x00000000ff247431 */ /* 0x000fe400000001ff */
[----:B------:R-:W-:Y:S01]  /*5250*/  IMAD.SHL.U32 R6, R95, 0x2, RZ ;  /* 0x000000025f067824 */ /* 0x000fe200078e00ff */
[----:B------:R-:W-:Y:S01]  /*5260*/  UMOV UR44, 0x400 ;  /* 0x00000400002c7882 */ /* 0x000fe20000000000 */
[----:B------:R-:W2:Y:S01]  /*5270*/  LDC.64 R82, c[0x0][0x8b0] ;  /* 0x00022c00ff527b82 */ /* 0x000ea20000000a00 */
[----:B------:R-:W-:Y:S01]  /*5280*/  LOP3.LUT R5, R7, 0x180, RZ, 0xc0, !PT ;  /* 0x0000018007057812 */ /* 0x000fe200078ec0ff */
[----:B------:R-:W-:Y:S01]  /*5290*/  IMAD.U32 R37, R95, 0x10000, RZ ;  /* 0x000100005f257824 */ /* 0x000fe200078e00ff */
[----:B------:R-:W-:Y:S01]  /*52a0*/  LOP3.LUT R4, R4, 0xc00, RZ, 0xc0, !PT ;  /* 0x00000c0004047812 */ /* 0x000fe200078ec0ff */
[----:B------:R-:W-:Y:S01]  /*52b0*/  IMAD.MOV.U32 R94, RZ, RZ, RZ ;  /* 0x000000ffff5e7224 */ /* 0x000fe200078e00ff */
[----:B------:R-:W-:Y:S01]  /*52c0*/  LOP3.LUT R6, R5, 0x20, R6, 0xf8, !PT ;  /* 0x0000002005067812 */ /* 0x000fe200078ef806 */
[----:B------:R-:W-:Y:S01]  /*52d0*/  IMAD.SHL.U32 R5, R95, 0x8, RZ ;  /* 0x000000085f057824 */ /* 0x000fe200078e00ff */
[----:B------:R-:W-:Y:S01]  /*52e0*/  LOP3.LUT R4, R4, 0x40, R7, 0xf8, !PT ;  /* 0x0000004004047812 */ /* 0x000fe200078ef807 */
[----:B------:R-:W3:Y:S01]  /*52f0*/  LDC.64 R80, c[0x0][0x8a8] ;  /* 0x00022a00ff507b82 */ /* 0x000ee20000000a00 */
[----:B------:R-:W-:Y:S01]  /*5300*/  LOP3.LUT R37, R37, 0x600000, RZ, 0xc0, !PT ;  /* 0x0060000025257812 */ /* 0x000fe200078ec0ff */
[----:B------:R-:W-:Y:S01]  /*5310*/  IMAD.MOV.U32 R89, RZ, RZ, RZ ;  /* 0x000000ffff597224 */ /* 0x000fe200078e00ff */
[----:B------:R-:W-:-:S02]  /*5320*/  LOP3.LUT R95, R95, 0x2, RZ, 0xc0, !PT ;  /* 0x000000025f5f7812 */ /* 0x000fc400078ec0ff */
[----:B------:R-:W-:Y:S02]  /*5330*/  CS2R R92, SRZ ;  /* 0x00000000005c7805 */ /* 0x000fe4000001ff00 */
[----:B------:R-:W-:Y:S01]  /*5340*/  LOP3.LUT R5, R6, 0x30, R5, 0x78, !PT ;  /* 0x0000003006057812 */ /* 0x000fe200078e7805 */
[----:B------:R-:W4:Y:S01]  /*5350*/  LDCU UR57, c[0x0][0x370] ;  /* 0x00006e00ff3977ac */ /* 0x000f220008000800 */
[----:B------:R-:W-:Y:S01]  /*5360*/  LOP3.LUT R4, R4, 0x200, R7, 0xf8, !PT ;  /* 0x0000020004047812 */ /* 0x000fe200078ef807 */
[----:B------:R-:W-:Y:S01]  /*5370*/  IMAD.MOV R90, RZ, RZ, -R95 ;  /* 0x000000ffff5a7224 */ /* 0x000fe200078e0a5f */
[----:B------:R-:W-:Y:S01]  /*5380*/  MOV R91, RZ ;  /* 0x000000ff005b7202 */ /* 0x000fe20000000f00 */
[----:B-1----:R-:W-:Y:S01]  /*5390*/  ULEA UR44, UR4, UR44, 0x18 ;  /* 0x0000002c042c7291 */ /* 0x002fe2000f8ec0ff */
[----:B------:R-:W-:Y:S01]  /*53a0*/  LOP3.LUT R84, R4, R5, RZ, 0xfc, !PT ;  /* 0x0000000504547212 */ /* 0x000fe200078efcff */
[----:B------:R-:W1:Y:S02]  /*53b0*/  LDCU.64 UR62, c[0x0][0x348] ;  /* 0x00006900ff3e77ac */ /* 0x000e640008000a00 */
[----:B------:R-:W-:-:S02]  /*53c0*/  UIADD3 UR4, UPT, UPT, UR44, 0x4200, URZ ;  /* 0x000042002c047890 */ /* 0x000fc4000fffe0ff */
[----:B------:R-:W-:-:S03]  /*53d0*/  UIADD3 UR5, UPT, UPT, UR44, 0x200, URZ ;  /* 0x000002002c057890 */ /* 0x000fc6000fffe0ff */
[----:B------:R-:W4:Y:S01]  /*53e0*/  LDS R0, [UR44+0x150] ;  /* 0x0001502cff007984 */ /* 0x000f220008000800 */
[----:B------:R-:W1:Y:S01]  /*53f0*/  LDCU UR43, c[0x0][0xb0c] ;  /* 0x00016180ff2b77ac */ /* 0x000e620008000800 */
[----:B------:R-:W-:Y:S02]  /*5400*/  IMAD.U32 R96, RZ, RZ, UR4 ;  /* 0x00000004ff607e24 */ /* 0x000fe4000f8e00ff */
[----:B------:R-:W-:Y:S01]  /*5410*/  IMAD.U32 R98, RZ, RZ, UR5 ;  /* 0x00000005ff627e24 */ /* 0x000fe2000f8e00ff */
[----:B------:R-:W1:Y:S01]  /*5420*/  LDCU UR39, c[0x0][0xb30] ;  /* 0x00016600ff2777ac */ /* 0x000e620008000800 */
[----:B------:R-:W1:Y:S01]  /*5430*/  LDCU.64 UR46, c[0x0][0x888] ;  /* 0x00011100ff2e77ac */ /* 0x000e620008000a00 */
[----:B------:R-:W1:Y:S01]  /*5440*/  LDCU.64 UR40, c[0x0][0xb28] ;  /* 0x00016500ff2877ac */ /* 0x000e620008000a00 */
[----:B------:R-:W1:Y:S01]  /*5450*/  LDCU.64 UR60, c[0x0][0x890] ;  /* 0x00011200ff3c77ac */ /* 0x000e620008000a00 */
[----:B------:R-:W1:Y:S01]  /*5460*/  LDCU.128 UR52, c[0x0][0xb10] ;  /* 0x00016200ff3477ac */ /* 0x000e620008000c00 */
[----:B------:R-:W1:Y:S02]  /*5470*/  LDCU UR56, c[0x0][0x374] ;  /* 0x00006e80ff3877ac */ /* 0x000e640008000800 */
[----:B-1234-:R-:W-:-:S07]  /*5480*/  IMAD.IADD R37, R0, 0x1, R37 ;  /* 0x0000000100257824 */ /* 0x01efce00078e0225 */
.L_x_132:
[C---:B------:R-:W-:Y:S02]  /*5490*/  LEA R3, R89.reuse, UR44, 0x3 ;  /* 0x0000002c59037c11 */ /* 0x040fe4000f8e18ff */
[----:B------:R-:W-:Y:S02]  /*54a0*/  SHF.L.U32 R0, R92, 0x1f, RZ ;  /* 0x0000001f5c007819 */ /* 0x000fe400000006ff */
[----:B------:R-:W-:Y:S02]  /*54b0*/  LEA R5, R89, UR44, 0x4 ;  /* 0x0000002c59057c11 */ /* 0x000fe4000f8e20ff */
[----:B-1----:R-:W1:Y:S02]  /*54c0*/  SYNCS.PHASECHK.TRANS64.TRYWAIT P0, [R3+URZ+0xa0], R0 ;  /* 0x0000a000030075a7 */ /* 0x002e6400080011ff */
[----:B-1----:R-:W-:Y:S05]  /*54d0*/  @!P0 BRA `(.L_x_91) ;  /* 0x0000004c00988947 */ /* 0x002fea0003800000 */
.L_x_178:
        /* <DEDUP_REMOVED lines=11> */
[----:B------:R-:W-:Y:S01]  /*5590*/  PLOP3.LUT P0, PT, PT, PT, UP1, 0x80, 0x8 ;  /* 0x000000000008781c */ /* 0x000fe20003f0f018 */
[----:B------:R-:W-:Y:S11]  /*55a0*/  UP2UR UR45, UPR, URZ, 0x2 ;  /* 0x00000002ff2d7883 */ /* 0x000ff60008000000 */
[----:B------:R-:W-:Y:S01]  /*55b0*/  @!UPT UIADD3 URZ, UPT, UPT, URZ, URZ, URZ ;  /* 0x000000fffffff290 */ /* 0x000fe2000fffe0ff */
[----:B-1----:R-:W-:Y:S02]  /*55c0*/  @P0 SHF.R.U32.HI R0, RZ, 0x10, R5 ;  /* 0x00000010ff000819 */ /* 0x002fe40000011605 */
        /* <DEDUP_REMOVED lines=12> */
[----:B------:R-:W2:Y:S01]  /*5690*/  LDCU UR12, c[0x0][0xb20] ;  /* 0x00016400ff0c77ac */ /* 0x000ea20008000800 */
[----:B------:R-:W-:Y:S02]  /*56a0*/  UIMAD.WIDE.U32 UR4, UR56, UR55, URZ ;  /* 0x00000037380472a5 */ /* 0x000fe4000f8e00ff */
[----:B------:R-:W-:Y:S02]  /*56b0*/  UIMAD.WIDE.U32 UR6, UR57, UR52, URZ ;  /* 0x00000034390672a5 */ /* 0x000fe4000f8e00ff */
[----:B------:R-:W-:Y:S02]  /*56c0*/  UISETP.NE.AND UP0, UPT, UR54, 0x1, UPT ;  /* 0x000000013600788c */ /* 0x000fe4000bf05270 */
[----:B------:R-:W-:Y:S02]  /*56d0*/  UIMAD.WIDE.U32 UR8, UR37, UR55, URZ ;  /* 0x00000037250872a5 */ /* 0x000fe4000f8e00ff */
[----:B------:R-:W-:Y:S02]  /*56e0*/  UIMAD.WIDE.U32 UR10, UR38, UR52, URZ ;  /* 0x00000034260a72a5 */ /* 0x000fe4000f8e00ff */
[----:B------:R-:W-:Y:S02]  /*56f0*/  UISETP.NE.AND UP1, UPT, UR43, 0x1, UPT ;  /* 0x000000012b00788c */ /* 0x000fe4000bf25270 */
[----:B------:R-:W-:Y:S01]  /*5700*/  UISETP.NE.AND UP2, UPT, UR42, 0x1, UPT ;  /* 0x000000012a00788c */ /* 0x000fe2000bf45270 */
[----:B------:R-:W-:Y:S02]  /*5710*/  UMOV UR4, UR5 ;  /* 0x0000000500047c82 */ /* 0x000fe40008000000 */
[----:B--2---:R-:W-:Y:S03]  /*5720*/  USHF.R.U32.HI UR5, URZ, UR12, UR4 ;  /* 0x0000000cff057299 */ /* 0x004fe60008011604 */
[----:B------:R-:W-:Y:S02]  /*5730*/  UMOV UR4, UR7 ;  /* 0x0000000700047c82 */ /* 0x000fe40008000000 */
[----:B------:R-:W-:Y:S02]  /*5740*/  USHF.R.U32.HI UR7, URZ, UR53, UR4 ;  /* 0x00000035ff077299 */ /* 0x000fe40008011604 */
[----:B------:R-:W-:Y:S02]  /*5750*/  USEL UR4, UR56, UR5, !UP0 ;  /* 0x0000000538047287 */ /* 0x000fe4000c000000 */
[----:B------:R-:W-:Y:S01]  /*5760*/  USEL UR7, UR57, UR7, !UP1 ;  /* 0x0000000739077287 */ /* 0x000fe2000c800000 */
[----:B------:R-:W-:Y:S01]  /*5770*/  UMOV UR5, UR9 ;  /* 0x0000000900057c82 */ /* 0x000fe20008000000 */
[----:B------:R-:W-:Y:S02]  /*5780*/  UIMAD.WIDE.U32 UR8, UR4, UR40, URZ ;  /* 0x00000028040872a5 */ /* 0x000fe4000f8e00ff */
[----:B------:R-:W-:Y:S03]  /*5790*/  USHF.R.U32.HI UR6, URZ, UR12, UR5 ;  /* 0x0000000cff067299 */ /* 0x000fe60008011605 */
[----:B------:R-:W-:Y:S01]  /*57a0*/  UMOV UR5, UR11 ;  /* 0x0000000b00057c82 */ /* 0x000fe20008000000 */
[----:B------:R-:W-:Y:S02]  /*57b0*/  UIMAD.WIDE.U32 UR10, UR7, UR40, URZ ;  /* 0x00000028070a72a5 */ /* 0x000fe4000f8e00ff */
[----:B------:R-:W-:Y:S02]  /*57c0*/  USHF.R.U32.HI UR12, URZ, UR53, UR5 ;  /* 0x00000035ff0c7299 */ /* 0x000fe40008011605 */
[----:B------:R-:W-:Y:S01]  /*57d0*/  USEL UR6, UR37, UR6, !UP0 ;  /* 0x0000000625067287 */ /* 0x000fe2000c000000 */
[----:B------:R-:W-:Y:S02]  /*57e0*/  UMOV UR5, UR9 ;  /* 0x0000000900057c82 */ /* 0x000fe40008000000 */
[----:B------:R-:W-:Y:S01]  /*57f0*/  UMOV UR10, UR11 ;  /* 0x0000000b000a7c82 */ /* 0x000fe20008000000 */
[----:B------:R-:W-:Y:S02]  /*5800*/  @UP2 USHF.R.U32.HI UR4, URZ, UR41, UR5 ;  /* 0x00000029ff042299 */ /* 0x000fe40008011605 */
[----:B------:R-:W-:Y:S02]  /*5810*/  @UP2 USHF.R.U32.HI UR7, URZ, UR41, UR10 ;  /* 0x00000029ff072299 */ /* 0x000fe4000801160a */
[----:B------:R-:W-:Y:S02]  /*5820*/  UIMAD UR4, UR42, UR4, URZ ;  /* 0x000000042a0472a4 */ /* 0x000fe4000f8e02ff */
        /* <DEDUP_REMOVED lines=8> */
[----:B------:R-:W-:Y:S02]  /*58b0*/  USEL UR11, UR6, UR4, !UP2 ;  /* 0x00000004060b7287 */ /* 0x000fe4000d000000 */
[----:B------:R-:W-:Y:S02]  /*58c0*/  UIADD3 UR8, UPT, UPT, -UR5, URZ, URZ ;  /* 0x000000ff05087290 */ /* 0x000fe4000fffe1ff */
[----:B------:R-:W-:Y:S01]  /*58d0*/  UIADD3 UR10, UPT, UPT, -UR11, URZ, URZ ;  /* 0x000000ff0b0a7290 */ /* 0x000fe2000fffe1ff */
[----:B------:R-:W-:Y:S01]  /*58e0*/  @!UP0 UMOV UR4, UR9 ;  /* 0x0000000900048c82 */ /* 0x000fe20008000000 */
[----:B------:R-:W-:Y:S02]  /*58f0*/  UIADD3 UR9, UPT, UPT, -UR6, URZ, URZ ;  /* 0x000000ff06097290 */ /* 0x000fe4000fffe1ff */
[----:B------:R-:W-:Y:S02]  /*5900*/  @!UP0 USHF.R.U32.HI UR4, URZ, UR41, UR4 ;  /* 0x00000029ff048299 */ /* 0x000fe40008011604 */
[----:B------:R-:W-:Y:S02]  /*5910*/  UIMAD UR10, UR42, UR10, UR6 ;  /* 0x0000000a2a0a72a4 */ /* 0x000fe4000f8e0206 */
[----:B------:R-:W-:Y:S04]  /*5920*/  @!UP0 USEL UR4, UR5, UR4, !UP2 ;  /* 0x0000000405048287 */ /* 0x000fe8000d000000 */
[----:B------:R-:W-:Y:S02]  /*5930*/  @!UP0 UIMAD UR10, UR7, UR10, UR4 ;  /* 0x0000000a070a82a4 */ /* 0x000fe4000f8e0204 */
[----:B------:R-:W-:Y:S02]  /*5940*/  @!UP0 UIADD3 UR11, UPT, UPT, UR11, -UR4, URZ ;  /* 0x800000040b0b8290 */ /* 0x000fe4000fffe0ff */
[----:B------:R-:W-:Y:S02]  /*5950*/  UIMAD UR7, UR43, UR8, UR38 ;  /* 0x000000082b0772a4 */ /* 0x000fe4000f8e0226 */
[----:B------:R-:W-:Y:S02]  /*5960*/  @!UP0 UIMAD UR6, UR11, UR42, UR5 ;  /* 0x0000002a0b0682a4 */ /* 0x000fe4000f8e0205 */
[----:B------:R-:W-:Y:S01]  /*5970*/  UIMAD UR4, UR54, UR9, UR37 ;  /* 0x00000009360472a4 */ /* 0x000fe2000f8e0225 */
[----:B------:R-:W-:Y:S02]  /*5980*/  @!UP0 UMOV UR5, UR10 ;  /* 0x0000000a00058c82 */ /* 0x000fe40008000000 */
[----:B------:R-:W-:Y:S02]  /*5990*/  UIMAD UR38, UR5, UR43, UR7 ;  /* 0x0000002b052672a4 */ /* 0x000fe4000f8e0207 */
[----:B------:R-:W-:Y:S11]  /*59a0*/  UIMAD UR37, UR6, UR54, UR4 ;  /* 0x00000036062572a4 */ /* 0x000ff6000f8e0204 */
[----:B------:R-:W-:Y:S01]  /*59b0*/  @!UPT UIADD3 URZ, UPT, UPT, URZ, URZ, URZ ;  /* 0x000000fffffff290 */ /* 0x000fe2000fffe0ff */
.L_x_92:
[----:B------:R-:W-:Y:S01]  /*59c0*/  UISETP.NE.AND UP0, UPT, UR39, 0x1, UPT ;  /* 0x000000012700788c */ /* 0x000fe2000bf05270 */
[----:B------:R-:W-:Y:S01]  /*59d0*/  IADD3 R89, PT, PT, R89, 0x1, RZ ;  /* 0x0000000159597810 */ /* 0x000fe20007ffe0ff */
[----:B------:R-:W-:Y:S02]  /*59e0*/  UIADD3 UR11, UPT, UPT, UR44, 0x200, URZ ;  /* 0x000002002c0b7890 */ /* 0x000fe4000fffe0ff */
[----:B------:R-:W-:Y:S02]  /*59f0*/  USHF.L.U32 UR50, UR16, 0x6, URZ ;  /* 0x0000000610327899 */ /* 0x000fe400080006ff */
[----:B------:R-:W-:Y:S05]  /*5a00*/  USHF.L.U32 UR49, UR20, 0x8, URZ ;  /* 0x0000000814317899 */ /* 0x000fea00080006ff */
[----:B------:R-:W2:Y:S01]  /*5a10*/  @!UP0 LDCU.128 UR12, c[0x0][0xb10] ;  /* 0x00016200ff0c87ac */ /* 0x000ea20008000c00 */
[----:B------:R-:W3:Y:S01]  /*5a20*/  @!UP0 LDCU UR5, c[0x0][0xb0c] ;  /* 0x00016180ff0587ac */ /* 0x000ee20008000800 */
[----:B------:R-:W4:Y:S01]  /*5a30*/  @!UP0 LDCU UR10, c[0x0][0xb20] ;  /* 0x00016400ff0a87ac */ /* 0x000f220008000800 */
[----:B--2---:R-:W-:Y:S02]  /*5a40*/  UIMAD.WIDE.U32 UR8, UR38, UR12, URZ ;  /* 0x0000000c260872a5 */ /* 0x004fe4000f8e00ff */
[----:B------:R-:W-:Y:S02]  /*5a50*/  UIMAD.WIDE.U32 UR6, UR37, UR15, URZ ;  /* 0x0000000f250672a5 */ /* 0x000fe4000f8e00ff */
[----:B------:R-:W-:Y:S03]  /*5a60*/  @!UP0 UISETP.NE.AND UP1, UPT, UR14, 0x1, UPT ;  /* 0x000000010e00888c */ /* 0x000fe6000bf25270 */
[----:B------:R-:W-:Y:S01]  /*5a70*/  @!UP0 UMOV UR4, UR9 ;  /* 0x0000000900048c82 */ /* 0x000fe20008000000 */
[----:B---3--:R-:W-:Y:S02]  /*5a80*/  @!UP0 UISETP.NE.AND UP2, UPT, UR5, 0x1, UPT ;  /* 0x000000010500888c */ /* 0x008fe4000bf45270 */
[----:B------:R-:W-:Y:S01]  /*5a90*/  @!UP0 USHF.R.U32.HI UR4, URZ, UR13, UR4 ;  /* 0x0000000dff048299 */ /* 0x000fe20008011604 */
[----:B------:R-:W-:Y:S02]  /*5aa0*/  @!UP0 UMOV UR6, UR7 ;  /* 0x0000000700068c82 */ /* 0x000fe40008000000 */
[----:B----4-:R-:W-:Y:S02]  /*5ab0*/  @!UP0 USHF.R.U32.HI UR6, URZ, UR10, UR6 ;  /* 0x0000000aff068299 */ /* 0x010fe40008011606 */
[----:B------:R-:W-:Y:S02]  /*5ac0*/  @!UP0 USEL UR7, UR38, UR4, !UP2 ;  /* 0x0000000426078287 */ /* 0x000fe4000d000000 */
[----:B------:R-:W-:Y:S04]  /*5ad0*/  @!UP0 USEL UR6, UR37, UR6, !UP1 ;  /* 0x0000000625068287 */ /* 0x000fe8000c800000 */
[----:B------:R-:W-:Y:S02]  /*5ae0*/  @!UP0 UIADD3 UR4, UPT, UPT, -UR7, UR6, URZ ;  /* 0x0000000607048290 */ /* 0x000fe4000fffe1ff */
[----:B------:R-:W-:Y:S02]  /*5af0*/  @!UP0 UIADD3 UR6, UPT, UPT, UR7, -UR6, URZ ;  /* 0x8000000607068290 */ /* 0x000fe4000fffe0ff */
[----:B------:R-:W-:Y:S02]  /*5b00*/  @!UP0 UIMAD UR38, UR4, UR5, UR38 ;  /* 0x00000005042682a4 */ /* 0x000fe4000f8e0226 */
[----:B------:R-:W-:Y:S02]  /*5b10*/  @!UP0 UIMAD UR37, UR6, UR14, UR37 ;  /* 0x0000000e062582a4 */ /* 0x000fe4000f8e0225 */
[----:B------:R-:W-:Y:S09]  /*5b20*/  ULOP3.LUT UP0, URZ, UR11, 0x1b0, URZ, 0xc0, !UPT ;  /* 0x000001b00bff7892 */ /* 0x000ff2000f80c0ff */
[----:B------:R-:W-:Y:S05]  /*5b30*/  BRA.U !UP0, `(.L_x_93) ;  /* 0x0000000108407547 */ /* 0x000fea000b800000 */
[----:B------:R-:W2:Y:S01]  /*5b40*/  LDCU.64 UR8, c[0x4][0x88] ;  /* 0x01001100ff0877ac */ /* 0x000ea20008000a00 */
[----:B------:R-:W-:Y:S01]  /*5b50*/  MOV R3, 0x0 ;  /* 0x0000000000037802 */ /* 0x000fe20000000f00 */
[----:B------:R-:W-:Y:S02]  /*5b60*/  HFMA2 R12, -RZ, RZ, 0, 5.9604644775390625e-08 ;  /* 0x00000001ff0c7431 */ /* 0x000fe400000001ff */
[----:B------:R-:W-:Y:S02]  /*5b70*/  IMAD.MOV.U32 R8, RZ, RZ, 0x70 ;  /* 0x00000070ff087424 */ /* 0x000fe400078e00ff */
[----:B------:R-:W-:Y:S01]  /*5b80*/  IMAD.MOV.U32 R13, RZ, RZ, RZ ;  /* 0x000000ffff0d7224 */ /* 0x000fe200078e00ff */
[----:B------:R-:W3:Y:S01]  /*5b90*/  LDCU.64 UR6, c[0x4][0x90] ;  /* 0x01001200ff0677ac */ /* 0x000ee20008000a00 */
[----:B------:R-:W4:Y:S01]  /*5ba0*/  LDC.64 R2, c[0x4][R3] ;  /* 0x0100000003027b82 */ /* 0x000f220000000a00 */
[----:B------:R-:W1:Y:S01]  /*5bb0*/  LDCU.64 UR4, c[0x4][0x8] ;  /* 0x01000100ff0477ac */ /* 0x000e620008000a00 */
[----:B--2---:R-:W-:Y:S01]  /*5bc0*/  MOV R5, UR9 ;  /* 0x0000000900057c02 */ /* 0x004fe20008000f00 */
[----:B------:R-:W-:Y:S01]  /*5bd0*/  IMAD.U32 R4, RZ, RZ, UR8 ;  /* 0x00000008ff047e24 */ /* 0x000fe2000f8e00ff */
[----:B---3--:R-:W-:Y:S01]  /*5be0*/  MOV R7, UR7 ;  /* 0x0000000700077c02 */ /* 0x008fe20008000f00 */
[----:B------:R-:W-:Y:S01]  /*5bf0*/  IMAD.U32 R6, RZ, RZ, UR6 ;  /* 0x00000006ff067e24 */ /* 0x000fe2000f8e00ff */
[----:B-1----:R-:W-:Y:S01]  /*5c00*/  MOV R11, UR5 ;  /* 0x00000005000b7c02 */ /* 0x002fe20008000f00 */
[----:B------:R-:W-:Y:S02]  /*5c10*/  IMAD.U32 R10, RZ, RZ, UR4 ;  /* 0x00000004ff0a7e24 */ /* 0x000fe4000f8e00ff */
[----:B------:R-:W-:Y:S07]  /*5c20*/  LEPC R20, `(.L_x_93) ;  /* 0x000000001014794e */ /* 0x000fee0000000000 */
[----:B----45:R-:W-:Y:S05]  /*5c30*/  CALL.ABS.NOINC R2 ;  /* 0x0000000002007343 */ /* 0x030fea0003c00000 */
.L_x_93:
[----:B------:R-:W-:Y:S01]  /*5c40*/  LOP3.LUT P0, RZ, R96, 0x1b0, RZ, 0xc0, !PT ;  /* 0x000001b060ff7812 */ /* 0x000fe2000780c0ff */
[----:B------:R-:W-:Y:S11]  /*5c50*/  BSSY.RECONVERGENT B6, `(.L_x_94) ;  /* 0x0000013000067945 */ /* 0x000ff60003800200 */
[----:B------:R-:W-:Y:S01]  /*5c60*/  @!UPT UIADD3 URZ, UPT, UPT, URZ, URZ, URZ ;  /* 0x000000fffffff290 */ /* 0x000fe2000fffe0ff */
[----:B------:R-:W-:Y:S05]  /*5c70*/  @!P0 BRA `(.L_x_95) ;  /* 0x0000000000408947 */ /* 0x000fea0003800000 */
        /* <DEDUP_REMOVED lines=16> */
.L_x_95:
[----:B------:R-:W-:Y:S05]  /*5d80*/  BSYNC.RECONVERGENT B6 ;  /* 0x0000000000067941 */ /* 0x000fea0003800200 */
.L_x_94:
[----:B------:R-:W-:Y:S01]  /*5d90*/  R2UR UR4, R88 ;  /* 0x00000000580472ca */ /* 0x000fe200000e0000 */
[----:B------:R-:W-:Y:S01]  /*5da0*/  UISETP.NE.U32.AND UP0, UPT, UR60, URZ, UPT ;  /* 0x000000ff3c00728c */ /* 0x000fe2000bf05070 */
[----:B------:R-:W-:Y:S02]  /*5db0*/  ISETP.NE.U32.AND P4, PT, R82, RZ, PT ;  /* 0x000000ff5200720c */ /* 0x000fe40003f85070 */
[----:B------:R-:W-:Y:S01]  /*5dc0*/  ISETP.NE.U32.AND P2, PT, RZ, UR46, PT ;  /* 0x0000002eff007c0c */ /* 0x000fe2000bf45070 */
[----:B------:R-:W-:Y:S01]  /*5dd0*/  UISETP.NE.AND.EX UP1, UPT, UR61, URZ, UPT, UP0 ;  /* 0x000000ff3d00728c */ /* 0x000fe2000bf25300 */
[----:B------:R-:W-:Y:S01]  /*5de0*/  ISETP.NE.AND.EX P4, PT, R83, RZ, PT, P4 ;  /* 0x000000ff5300720c */ /* 0x000fe20003f85340 */
[----:B------:R-:W-:Y:S01]  /*5df0*/  UPLOP3.LUT UP0, UPT, UPT, UPT, UPT, 0x40, 0x4 ;  /* 0x000000000004789c */ /* 0x000fe20003f0e870 */
[----:B------:R-:W-:Y:S05]  /*5e00*/  ISETP.NE.AND.EX P2, PT, RZ, UR47, PT, P2 ;  /* 0x0000002fff007c0c */ /* 0x000fea000bf45320 */
[----:B------:R-:W-:Y:S06]  /*5e10*/  UISETP.NE.AND UP2, UPT, UR4, URZ, UPT ;  /* 0x000000ff0400728c */ /* 0x000fec000bf45270 */
[----:B------:R-:W-:Y:S05]  /*5e20*/  PLOP3.LUT P1, PT, PT, PT, UP2, 0x80, 0x8 ;  /* 0x000000000008781c */ /* 0x000fea0003f2f028 */
[----:B------:R-:W-:Y:S06]  /*5e30*/  @UP2 UPLOP3.LUT UP0, UPT, UPT, UPT, UP1, 0x80, 0x8 ;  /* 0x000000000008289c */ /* 0x000fec0003f0f010 */
[----:B------:R-:W-:Y:S01]  /*5e40*/  PLOP3.LUT P0, PT, PT, PT, UP0, 0x80, 0x8 ;  /* 0x000000000008781c */ /* 0x000fe20003f0f008 */
[----:B------:R-:W-:Y:S01]  /*5e50*/  @!UPT UIADD3 URZ, UPT, UPT, URZ, URZ, URZ ;  /* 0x000000fffffff290 */ /* 0x000fe2000fffe0ff */
[----:B------:R-:W-:Y:S11]  /*5e60*/  BRA.U !UP1, `(.L_x_96) ;  /* 0x00000001093c7547 */ /* 0x000ff6000b800000 */
[----:B------:R-:W-:Y:S01]  /*5e70*/  UISETP.NE.U32.AND UP0, UPT, UR46, URZ, UPT ;  /* 0x000000ff2e00728c */ /* 0x000fe2000bf05070 */
[----:B-1----:R-:W-:Y:S01]  /*5e80*/  HFMA2 R0, -RZ, RZ, 0, 5.9604644775390625e-08 ;  /* 0x00000001ff007431 */ /* 0x002fe200000001ff */
[----:B------:R-:W1:Y:S01]  /*5e90*/  LDCU.64 UR8, c[0x0][0x358] ;  /* 0x00006b00ff0877ac */ /* 0x000e620008000a00 */
[----:B------:R-:W-:Y:S01]  /*5ea0*/  IMAD.MOV.U32 R85, RZ, RZ, 0x1 ;  /* 0x00000001ff557424 */ /* 0x000fe200078e00ff */
[----:B------:R-:W-:Y:S06]  /*5eb0*/  UISETP.NE.AND.EX UP0, UPT, UR47, URZ, UPT, UP0 ;  /* 0x000000ff2f00728c */ /* 0x000fec000bf05300 */
[----:B------:R-:W-:Y:S05]  /*5ec0*/  PLOP3.LUT P3, PT, PT, PT, UP0, 0x80, 0x8 ;  /* 0x000000000008781c */ /* 0x000fea0003f6f008 */
[----:B------:R-:W2:Y:S01]  /*5ed0*/  @UP0 LDCU.64 UR4, c[0x0][0x888] ;  /* 0x00011100ff0407ac */ /* 0x000ea20008000a00 */
[----:B------:R-:W-:Y:S07]  /*5ee0*/  @UP0 UIMAD UR6, UR36, UR60, URZ ;  /* 0x0000003c240602a4 */ /* 0x000fee000f8e02ff */
[----:B------:R-:W-:Y:S01]  /*5ef0*/  @!P3 PRMT R85, R0, 0x7610, R85 ;  /* 0x000076100055b816 */ /* 0x000fe20000000055 */
[----:B--2---:R-:W-:Y:S06]  /*5f00*/  @UP0 UIMAD.WIDE UR4, UR6, 0x4, UR4 ;  /* 0x00000004060408a5 */ /* 0x004fec000f8e0204 */
[----:B------:R-:W-:Y:S01]  /*5f10*/  IMAD.U32 R2, RZ, RZ, UR4 ;  /* 0x00000004ff027e24 */ /* 0x000fe2000f8e00ff */
[----:B------:R-:W-:Y:S04]  /*5f20*/  MOV R3, UR5 ;  /* 0x0000000500037c02 */ /* 0x000fe80008000f00 */
[----:B------:R-:W2:Y:S01]  /*5f30*/  @!UP0 LDCU UR4, c[0x0][0x880] ;  /* 0x00011000ff0487ac */ /* 0x000ea20008000800 */
[----:B-1---5:R3:W5:Y:S02]  /*5f40*/  @P3 LDG.E R41, desc[UR8][R2.64] ;  /* 0x0000000802293981 */ /* 0x022764000c1e1900 */
[----:B--23--:R-:W-:Y:S02]  /*5f50*/  @!P3 IMAD.U32 R41, RZ, RZ, UR4 ;  /* 0x00000004ff29be24 */ /* 0x00cfe4000f8e00ff */
.L_x_96:
[----:B------:R-:W-:Y:S05]  /*5f60*/  @!P4 BRA `(.L_x_97) ;  /* 0x000000000024c947 */ /* 0x000fea0003800000 */
[----:B------:R-:W-:Y:S01]  /*5f70*/  ISETP.NE.U32.AND P3, PT, R80, RZ, PT ;  /* 0x000000ff5000720c */ /* 0x000fe20003f65070 */
[----:B------:R-:W2:Y:S03]  /*5f80*/  LDCU.64 UR4, c[0x0][0x358] ;  /* 0x00006b00ff0477ac */ /* 0x000ea60008000a00 */
[----:B------:R-:W-:Y:S11]  /*5f90*/  ISETP.NE.AND.EX P3, PT, R81, RZ, PT, P3 ;  /* 0x000000ff5100720c */ /* 0x000ff60003f65330 */
[----:B------:R-:W-:Y:S02]  /*5fa0*/  @!UPT UIADD3 URZ, UPT, UPT, URZ, URZ, URZ ;  /* 0x000000fffffff290 */ /* 0x000fe4000fffe0ff */
[----:B------:R-:W3:Y:S01]  /*5fb0*/  @P3 LDC.64 R2, c[0x0][0x8a8] ;  /* 0x00022a00ff023b82 */ /* 0x000ee20000000a00 */
[----:B-1----:R-:W-:Y:S04]  /*5fc0*/  @P3 IMAD R0, R82, UR36, RZ ;  /* 0x0000002452003c24 */ /* 0x002fe8000f8e02ff */
[----:B---3--:R-:W-:Y:S05]  /*5fd0*/  @P3 IMAD.WIDE R2, R0, 0x4, R2 ;  /* 0x0000000400023825 */ /* 0x008fea00078e0202 */
[----:B--2--5:R2:W5:Y:S02]  /*5fe0*/  @P3 LDG.E R38, desc[UR4][R2.64] ;  /* 0x0000000402263981 */ /* 0x024564000c1e1900 */
[----:B--2---:R-:W3:Y:S02]  /*5ff0*/  @!P3 LDC R38, c[0x0][0x8a0] ;  /* 0x00022800ff26bb82 */ /* 0x004ee40000000800 */
.L_x_97:
[----:B-----5:R-:W-:Y:S01]  /*6000*/  FSETP.NEU.AND P4, PT, R41, RZ, PT ;  /* 0x000000ff2900720b */ /* 0x020fe20003f8d000 */
[----:B------:R-:W-:Y:S01]  /*6010*/  BSSY B1, `(.L_x_98) ;  /* 0x0000042000017945 */ /* 0x000fe20003800000 */
[----:B------:R-:W-:Y:S01]  /*6020*/  SEL R6, RZ, 0xffffffff, P2 ;  /* 0xffffffffff067807 */ /* 0x000fe20001000000 */
[----:B------:R-:W-:Y:S01]  /*6030*/  IMAD.MOV.U32 R100, RZ, RZ, 0x1 ;  /* 0x00000001ff647424 */ /* 0x000fe200078e00ff */
[----:B------:R-:W-:Y:S02]  /*6040*/  LOP3.LUT P3, RZ, R85, 0xff, RZ, 0xc0, !PT ;  /* 0x000000ff55ff7812 */ /* 0x000fe4000786c0ff */
[----:B------:R-:W-:Y:S02]  /*6050*/  CS2R R78, SRZ ;  /* 0x00000000004e7805 */ /* 0x000fe4000001ff00 */
[----:B------:R-:W-:Y:S02]  /*6060*/  @P1 SEL R3, RZ, 0xffffffff, P4 ;  /* 0xffffffffff031807 */ /* 0x000fe40002000000 */
[----:B------:R-:W-:Y:S02]  /*6070*/  CS2R R76, SRZ ;  /* 0x00000000004c7805 */ /* 0x000fe4000001ff00 */
[----:B------:R-:W-:Y:S02]  /*6080*/  LEA R2, R93, UR44, 0x3 ;  /* 0x0000002c5d027c11 */ /* 0x000fe4000f8e18ff */
[----:B------:R-:W-:Y:S02]  /*6090*/  CS2R R74, SRZ ;  /* 0x00000000004a7805 */ /* 0x000fe4000001ff00 */
[----:B------:R-:W-:Y:S02]  /*60a0*/  @P0 SEL R3, R6, R3, !P3 ;  /* 0x0000000306030207 */ /* 0x000fe40005800000 */
[----:B------:R-:W-:Y:S02]  /*60b0*/  CS2R R72, SRZ ;  /* 0x0000000000487805 */ /* 0x000fe4000001ff00 */
[----:B------:R-:W-:Y:S02]  /*60c0*/  LEA R71, R36, UR44, 0x3 ;  /* 0x0000002c24477c11 */ /* 0x000fe4000f8e18ff */
[----:B------:R-:W-:Y:S02]  /*60d0*/  @P1 LOP3.LUT R3, R3, 0x1, RZ, 0xc0, !PT ;  /* 0x0000000103031812 */ /* 0x000fe400078ec0ff */
[----:B------:R-:W-:Y:S02]  /*60e0*/  SHF.L.U32 R4, R94, 0x1f, RZ ;  /* 0x0000001f5e047819 */ /* 0x000fe400000006ff */
[----:B------:R-:W-:Y:S02]  /*60f0*/  ISETP.NE.U32.OR P6, PT, R3, 0x1, !P1 ;  /* 0x000000010300780c */ /* 0x000fe40004fc5470 */
[----:B------:R-:W-:Y:S02]  /*6100*/  PLOP3.LUT P2, PT, PT, PT, UP1, 0x80, 0x8 ;  /* 0x000000000008781c */ /* 0x000fe40003f4f018 */
[----:B------:R-:W-:Y:S02]  /*6110*/  LEA.HI R39, R36, R36, RZ, 0x1 ;  /* 0x0000002424277211 */ /* 0x000fe400078f08ff */
[----:B------:R-:W-:Y:S02]  /*6120*/  SEL R3, RZ, 0xffffffff, P4 ;  /* 0xffffffffff037807 */ /* 0x000fe40002000000 */
[----:B------:R-:W-:Y:S01]  /*6130*/  P2R R102, PR, RZ, 0x40 ;  /* 0x00000040ff667803 */ /* 0x000fe20000000000 */
[C---:B-1----:R-:W-:Y:S01]  /*6140*/  IMAD.SHL.U32 R0, R39.reuse, 0x80, RZ ;  /* 0x0000008027007824 */ /* 0x042fe200078e00ff */
[----:B------:R-:W-:Y:S03]  /*6150*/  LOP3.LUT R39, R39, 0xffe, RZ, 0xc0, !PT ;  /* 0x00000ffe27277812 */ /* 0x000fe600078ec0ff */
[----:B------:R-:W-:Y:S02]  /*6160*/  @P6 SHF.L.U32 R5, R91, 0x1f, RZ ;  /* 0x0000001f5b056819 */ /* 0x000fe400000006ff */
[----:B------:R-:W-:Y:S01]  /*6170*/  @P2 SEL R3, R6, R3, !P3 ;  /* 0x0000000306032207 */ /* 0x000fe20005800000 */
[----:B------:R-:W-:Y:S01]  /*6180*/  IMAD.IADD R39, R36, 0x1, -R39 ;  /* 0x0000000124277824 */ /* 0x000fe200078e0a27 */
[----:B------:R-:W1:Y:S01]  /*6190*/  @P6 SYNCS.PHASECHK.TRANS64.TRYWAIT P1, [R2+URZ+0x50], R5 ;  /* 0x00005005020065a7 */ /* 0x000e6200080211ff */
[----:B------:R-:W-:Y:S02]  /*61a0*/  LOP3.LUT R0, R0, 0xffffff00, RZ, 0xc0, !PT ;  /* 0xffffff0000007812 */ /* 0x000fe400078ec0ff */
[----:B------:R-:W-:Y:S03]  /*61b0*/  LOP3.LUT R3, R3, 0x1, RZ, 0xc0, !PT ;  /* 0x0000000103037812 */ /* 0x000fe600078ec0ff */
[----:B------:R-:W-:Y:S01]  /*61c0*/  IMAD.IADD R0, R37, 0x1, R0 ;  /* 0x0000000125007824 */ /* 0x000fe200078e0200 */
[----:B------:R-:W-:Y:S03]  /*61d0*/  ISETP.NE.U32.AND P5, PT, R3, 0x1, PT ;  /* 0x000000010300780c */ /* 0x000fe60003fa5070 */
[----:B------:R-:W-:Y:S01]  /*61e0*/  IMAD R39, R39, 0x100000, R0 ;  /* 0x0010000027277824 */ /* 0x000fe200078e0200 */
[----:B------:R-:W-:Y:S01]  /*61f0*/  P2R R101, PR, RZ, 0x20 ;  /* 0x00000020ff657803 */ /* 0x000fe20000000000 */
[----:B------:R2:W4:Y:S01]  /*6200*/  SYNCS.PHASECHK.TRANS64.TRYWAIT P0, [R71+URZ+0xc0], R4 ;  /* 0x0000c004470075a7 */ /* 0x00052200080011ff */
[----:B-1----:R-:W-:Y:S01]  /*6210*/  @P6 SEL R100, RZ, 0x1, !P1 ;  /* 0x00000001ff646807 */ /* 0x002fe20004800000 */
[----:B--2---:R-:W-:Y:S06]  /*6220*/  @!P6 BRA `(.L_x_99) ;  /* 0x000000000080e947 */ /* 0x004fec0003800000 */
[----:B------:R-:W-:Y:S01]  /*6230*/  @P5 IMAD R6, R93, 0x1000, R84 ;  /* 0x000010005d065824 */ /* 0x000fe200078e0254 */
[----:B------:R-:W1:Y:S01]  /*6240*/  S2R R0, SR_CgaCtaId ;  /* 0x0000000000007919 */ /* 0x000e620000008800 */
[----:B------:R-:W-:Y:S01]  /*6250*/  ISETP.NE.AND P1, PT, R100, RZ, PT ;  /* 0x000000ff6400720c */ /* 0x000fe20003f25270 */
[----:B------:R-:W-:Y:S01]  /*6260*/  BSSY B0, `(.L_x_100) ;  /* 0x000000b000007945 */ /* 0x000fe20003800000 */
[----:B------:R-:W-:Y:S01]  /*6270*/  @P5 VIADD R5, R6, UR44 ;  /* 0x0000002c06055c36 */ /* 0x000fe20008000000 */
[----:B------:R-:W-:Y:S02]  /*6280*/  CS2R R74, SRZ ;  /* 0x00000000004a7805 */ /* 0x000fe4000001ff00 */
[----:B------:R-:W-:Y:S02]  /*6290*/  CS2R R72, SRZ ;  /* 0x0000000000487805 */ /* 0x000fe4000001ff00 */
[----:B------:R-:W-:Y:S01]  /*62a0*/  CS2R R78, SRZ ;  /* 0x00000000004e7805 */ /* 0x000fe2000001ff00 */
[----:B------:R-:W-:Y:S01]  /*62b0*/  @P5 IMAD R5, R95, -0x10, R5 ;  /* 0xfffffff05f055824 */ /* 0x000fe200078e0205 */
[----:B------:R-:W-:Y:S04]  /*62c0*/  CS2R R76, SRZ ;  /* 0x00000000004c7805 */ /* 0x000fe8000001ff00 */
[----:B------:R-:W-:Y:S05]  /*62d0*/  @P1 BRA `(.L_x_101) ;  /* 0x00000000000c1947 */ /* 0x000fea0003800000 */
[----:B------:R-:W-:Y:S04]  /*62e0*/  SHF.L.U32 R3, R91, 0x1f, RZ ;  /* 0x0000001f5b037819 */ /* 0x000fe800000006ff */
[----:B------:R-:W2:Y:S02]  /*62f0*/  SYNCS.PHASECHK.TRANS64.TRYWAIT P1, [R2+URZ+0x50], R3 ;  /* 0x00005003020075a7 */ /* 0x000ea400080211ff */
[----:B--2---:R-:W-:Y:S05]  /*6300*/  @!P1 BRA `(.L_x_102) ;  /* 0x0000004000209947 */ /* 0x004fea0003800000 */
.L_x_101:
[----:B------:R-:W-:Y:S05]  /*6310*/  BSYNC B0 ;  /* 0x0000000000007941 */ /* 0x000fea0003800000 */
.L_x_100:
[----:B------:R-:W-:Y:S01]  /*6320*/  ISETP.NE.AND P1, PT, R101, RZ, PT ;  /* 0x000000ff6500720c */ /* 0x000fe20003f25270 */
[----:B--2---:R-:W-:Y:S02]  /*6330*/  VIADD R3, R2, 0x70 ;  /* 0x0000007002037836 */ /* 0x004fe40000000000 */
[----:B------:R-:W-:Y:S03]  /*6340*/  VIADD R93, R93, 0x1 ;  /* 0x000000015d5d7836 */ /* 0x000fe60000000000 */
[----:B-1----:R-:W-:Y:S07]  /*6350*/  PRMT R0, R0, 0x654, R3 ;  /* 0x0000065400007816 */ /* 0x002fee0000000003 */
[----:B------:R1:W2:Y:S04]  /*6360*/  @P1 LDS.128 R72, [R6+UR44+0x200] ;  /* 0x0002002c06481984 */ /* 0x0002a80008000c00 */
[----:B------:R1:W1:Y:S01]  /*6370*/  @P1 LDS.128 R76, [R5+0x210] ;  /* 0x00021000054c1984 */ /* 0x0002620000000c00 */
[C---:B------:R-:W-:Y:S01]  /*6380*/  ISETP.NE.AND P1, PT, R93.reuse, 0x4, PT ;  /* 0x000000045d00780c */ /* 0x040fe20003f25270 */
[----:B------:R-:W-:Y:S01]  /*6390*/  @!PT LDS RZ, [RZ] ;  /* 0x00000000fffff984 */ /* 0x000fe20000000800 */
[----:B------:R-:W-:Y:S01]  /*63a0*/  @!PT LDS RZ, [RZ] ;  /* 0x00000000fffff984 */ /* 0x000fe20000000800 */
[----:B------:R-:W-:Y:S01]  /*63b0*/  @!PT LDS RZ, [RZ] ;  /* 0x00000000fffff984 */ /* 0x000fe20000000800 */
[----:B------:R-:W-:Y:S01]  /*63c0*/  @!PT LDS RZ, [RZ] ;  /* 0x00000000fffff984 */ /* 0x000fe20000000800 */
[----:B------:R5:W-:Y:S06]  /*63d0*/  MEMBAR.ALL.CTA ;  /* 0x0000000000007992 */ /* 0x000bec0000008000 */
[----:B-----5:R-:W5:Y:S01]  /*63e0*/  FENCE.VIEW.ASYNC.S ;  /* 0x00000000000073c6 */ /* 0x020f620000000000 */
[----:B------:R-:W-:Y:S01]  /*63f0*/  SEL R93, R93, RZ, P1 ;  /* 0x000000ff5d5d7207 */ /* 0x000fe20000800000 */
[----:B-----5:R5:W-:Y:S02]  /*6400*/  SYNCS.ARRIVE.TRANS64.RED.A1T0 RZ, [R0+URZ], RZ ;  /* 0x000000ff00ff79a7 */ /* 0x020be400081004ff */
[----:B-----5:R-:W-:Y:S04]  /*6410*/  SEL R0, RZ, 0x1, P1 ;  /* 0x00000001ff007807 */ /* 0x020fe80000800000 */
[----:B--2---:R-:W-:Y:S02]  /*6420*/  LOP3.LUT R91, R91, R0, RZ, 0x3c, !PT ;  /* 0x000000005b5b7212 */ /* 0x004fe400078e3cff */
.L_x_99:
[----:B------:R-:W-:Y:S05]  /*6430*/  BSYNC B1 ;  /* 0x0000000000017941 */ /* 0x000fea0003800000 */
.L_x_98:
[----:B------:R-:W-:Y:S04]  /*6440*/  SHF.R.U32.HI R3, RZ, 0x15, R39 ;  /* 0x00000015ff037819 */ /* 0x000fe80000011627 */
[----:B------:R-:W-:Y:S01]  /*6450*/  LOP3.LUT P1, RZ, R3, 0x3, R86, 0x48, !PT ;  /* 0x0000000303ff7812 */ /* 0x000fe20007824856 */
[----:B------:R-:W-:Y:S01]  /*6460*/  @!UPT UIADD3 URZ, UPT, UPT, URZ, URZ, URZ ;  /* 0x000000fffffff290 */ /* 0x000fe2000fffe0ff */
[----:B----4-:R-:W-:Y:S11]  /*6470*/  @P0 BRA `(.L_x_103) ;  /* 0x0000000000080947 */ /* 0x010ff60003800000 */
[----:B------:R-:W2:Y:S02]  /*6480*/  SYNCS.PHASECHK.TRANS64.TRYWAIT P0, [R71+URZ+0xc0], R4 ;  /* 0x0000c004470075a7 */ /* 0x000ea400080011ff */
[----:B--2---:R-:W-:Y:S05]  /*6490*/  @!P0 BRA `(.L_x_104) ;  /* 0x0000003c00d08947 */ /* 0x004fea0003800000 */
.L_x_103:
[----:B------:R-:W-:Y:S05]  /*64a0*/  @!P1 BRA `(.L_x_105) ;  /* 0x0000000000409947 */ /* 0x000fea0003800000 */
[----:B------:R-:W1:Y:S01]  /*64b0*/  LDCU.64 UR8, c[0x4][0x78] ;  /* 0x01000f00ff0877ac */ /* 0x000e620008000a00 */
[----:B------:R-:W-:Y:S01]  /*64c0*/  MOV R3, 0x0 ;  /* 0x0000000000037802 */ /* 0x000fe20000000f00 */
[----:B------:R-:W-:Y:S02]  /*64d0*/  HFMA2 R12, -RZ, RZ, 0, 5.9604644775390625e-08 ;  /* 0x00000001ff0c7431 */ /* 0x000fe400000001ff */
[----:B------:R-:W-:Y:S02]  /*64e0*/  IMAD.MOV.U32 R8, RZ, RZ, 0x192 ;  /* 0x00000192ff087424 */ /* 0x000fe400078e00ff */
[----:B------:R-:W-:Y:S01]  /*64f0*/  IMAD.MOV.U32 R13, RZ, RZ, RZ ;  /* 0x000000ffff0d7224 */ /* 0x000fe200078e00ff */
[----:B------:R-:W4:Y:S01]  /*6500*/  LDCU.64 UR6, c[0x4][0x80] ;  /* 0x01001000ff0677ac */ /* 0x000f220008000a00 */
[----:B------:R-:W3:Y:S01]  /*6510*/  LDC.64 R2, c[0x4][R3] ;  /* 0x0100000003027b82 */ /* 0x000ee20000000a00 */
[----:B------:R-:W5:Y:S01]  /*6520*/  LDCU.64 UR4, c[0x4][0x18] ;  /* 0x01000300ff0477ac */ /* 0x000f620008000a00 */
[----:B-1----:R-:W-:Y:S01]  /*6530*/  MOV R5, UR9 ;  /* 0x0000000900057c02 */ /* 0x002fe20008000f00 */
[----:B--2---:R-:W-:Y:S01]  /*6540*/  IMAD.U32 R4, RZ, RZ, UR8 ;  /* 0x00000008ff047e24 */ /* 0x004fe2000f8e00ff */
[----:B----4-:R-:W-:Y:S01]  /*6550*/  MOV R7, UR7 ;  /* 0x0000000700077c02 */ /* 0x010fe20008000f00 */
[----:B------:R-:W-:Y:S01]  /*6560*/  IMAD.U32 R6, RZ, RZ, UR6 ;  /* 0x00000006ff067e24 */ /* 0x000fe2000f8e00ff */
[----:B-----5:R-:W-:Y:S01]  /*6570*/  MOV R11, UR5 ;  /* 0x00000005000b7c02 */ /* 0x020fe20008000f00 */
[----:B------:R-:W-:Y:S02]  /*6580*/  IMAD.U32 R10, RZ, RZ, UR4 ;  /* 0x00000004ff0a7e24 */ /* 0x000fe4000f8e00ff */
[----:B------:R-:W-:Y:S07]  /*6590*/  LEPC R20, `(.L_x_105) ;  /* 0x000000001014794e */ /* 0x000fee0000000000 */
[----:B---3--:R-:W-:Y:S05]  /*65a0*/  CALL.ABS.NOINC R2 ;  /* 0x0000000002007343 */ /* 0x008fea0003c00000 */
.L_x_105:
[-C--:B------:R-:W-:Y:S01]  /*65b0*/  F2FP.F16.E5M2.UNPACK_B R42, R72.reuse ;  /* 0x00000048ff2a723e */ /* 0x080fe200020004ff */
[----:B------:R-:W-:Y:S05]  /*65c0*/  WARPSYNC.ALL ;  /* 0x0000000000007948 */ /* 0x000fea0003800000 */
[----:B------:R-:W-:Y:S01]  /*65d0*/  R2UR UR4, R39 ;  /* 0x00000000270472ca */ /* 0x000fe200000e0000 */
[--C-:B------:R-:W-:Y:S01]  /*65e0*/  HADD2.F32 R40, -RZ, R42.reuse.H0_H0 ;  /* 0x2000002aff287230 */ /* 0x100fe20000004100 */
[----:B------:R-:W-:Y:S01]  /*65f0*/  F2FP.F16.E5M2.UNPACK_B R43, R72.H1 ;  /* 0x00000048ff2b723e */ /* 0x000fe200030004ff */
[----:B------:R-:W-:Y:S01]  /*6600*/  HADD2.F32 R42, -RZ, R42.H1_H1 ;  /* 0x3000002aff2a7230 */ /* 0x000fe20000004100 */
[-C--:B------:R-:W-:Y:S01]  /*6610*/  F2FP.F16.E5M2.UNPACK_B R45, R73.reuse ;  /* 0x00000049ff2d723e */ /* 0x080fe200020004ff */
[----:B------:R-:W-:Y:S01]  /*6620*/  BSSY.RECONVERGENT B0, `(.L_x_106) ;  /* 0x0000099000007945 */ /* 0x000fe20003800200 */
[----:B------:R-:W-:Y:S01]  /*6630*/  F2FP.F16.E5M2.UNPACK_B R47, R73.H1 ;  /* 0x00000049ff2f723e */ /* 0x000fe200030004ff */
[--C-:B------:R-:W-:Y:S01]  /*6640*/  HADD2.F32 R44, -RZ, R43.reuse.H0_H0 ;  /* 0x2000002bff2c7230 */ /* 0x100fe20000004100 */
[-C--:B------:R-:W-:Y:S01]  /*6650*/  F2FP.F16.E5M2.UNPACK_B R49, R74.reuse ;  /* 0x0000004aff31723e */ /* 0x080fe200020004ff */
[----:B------:R-:W-:Y:S01]  /*6660*/  HADD2.F32 R46, -RZ, R43.H1_H1 ;  /* 0x3000002bff2e7230 */ /* 0x000fe20000004100 */
[----:B------:R-:W-:Y:S01]  /*6670*/  F2FP.F16.E5M2.UNPACK_B R51, R74.H1 ;  /* 0x0000004aff33723e */ /* 0x000fe200030004ff */
[--C-:B------:R-:W-:Y:S01]  /*6680*/  HADD2.F32 R43, -RZ, R45.reuse.H0_H0 ;  /* 0x2000002dff2b7230 */ /* 0x100fe20000004100 */
[-C--:B------:R-:W-:Y:S01]  /*6690*/  F2FP.F16.E5M2.UNPACK_B R53, R75.reuse ;  /* 0x0000004bff35723e */ /* 0x080fe200020004ff */
[----:B-12---:R-:W-:Y:S01]  /*66a0*/  LDTM.16dp32bit_t0_t15.x32 R4, tmem[UR4] ;  /* 0x00000004000479ee */ /* 0x006fe20008a80000 */
[----:B------:R-:W3:Y:S01]  /*66b0*/  LDTM.16dp32bit_t16_t31.x32 R4, tmem[UR4+0x20] ;  /* 0x00002004000479ee */ /* 0x000ee20008aa0000 */
[----:B------:R-:W-:Y:S01]  /*66c0*/  IADD3 R112, PT, PT, R84, UR44, RZ ;  /* 0x0000002c54707c10 */ /* 0x000fe2000fffe0ff */
[----:B------:R-:W-:Y:S01]  /*66d0*/  HADD2.F32 R48, -RZ, R45.H1_H1 ;  /* 0x3000002dff307230 */ /* 0x000fe20000004100 */
[----:B------:R-:W-:Y:S01]  /*66e0*/  SHF.L.U32 R103, R90, 0x4, RZ ;  /* 0x000000045a677819 */ /* 0x000fe200000006ff */
[----:B------:R-:W-:Y:S01]  /*66f0*/  HADD2.F32 R52, -RZ, R49.H1_H1 ;  /* 0x30000031ff347230 */ /* 0x000fe20000004100 */
[----:B------:R-:W-:Y:S01]  /*6700*/  F2FP.F16.E5M2.UNPACK_B R55, R75.H1 ;  /* 0x0000004bff37723e */ /* 0x000fe200030004ff */
[----:B------:R-:W-:Y:S01]  /*6710*/  HADD2.F32 R56, -RZ, R53.H1_H1 ;  /* 0x30000035ff387230 */ /* 0x000fe20000004100 */
[-C--:B------:R-:W-:Y:S01]  /*6720*/  F2FP.F16.E5M2.UNPACK_B R57, R76.reuse ;  /* 0x0000004cff39723e */ /* 0x080fe200020004ff */
[--C-:B------:R-:W-:Y:S01]  /*6730*/  HADD2.F32 R45, -RZ, R47.reuse.H0_H0 ;  /* 0x2000002fff2d7230 */ /* 0x100fe20000004100 */
[----:B------:R-:W-:Y:S01]  /*6740*/  F2FP.F16.E5M2.UNPACK_B R59, R76.H1 ;  /* 0x0000004cff3b723e */ /* 0x000fe200030004ff */
[----:B------:R-:W-:Y:S01]  /*6750*/  HADD2.F32 R50, -RZ, R47.H1_H1 ;  /* 0x3000002fff327230 */ /* 0x000fe20000004100 */
[-C--:B------:R-:W-:Y:S01]  /*6760*/  F2FP.F16.E5M2.UNPACK_B R61, R77.reuse ;  /* 0x0000004dff3d723e */ /* 0x080fe200020004ff */
[----:B------:R-:W-:Y:S01]  /*6770*/  HADD2.F32 R47, -RZ, R49.H0_H0 ;  /* 0x20000031ff2f7230 */ /* 0x000fe20000004100 */
[----:B------:R-:W-:Y:S01]  /*6780*/  F2FP.F16.E5M2.UNPACK_B R63, R77.H1 ;  /* 0x0000004dff3f723e */ /* 0x000fe200030004ff */
[----:B------:R-:W-:Y:S01]  /*6790*/  HADD2.F32 R60, -RZ, R57.H1_H1 ;  /* 0x30000039ff3c7230 */ /* 0x000fe20000004100 */
[-C--:B------:R-:W-:Y:S01]  /*67a0*/  F2FP.F16.E5M2.UNPACK_B R65, R78.reuse ;  /* 0x0000004eff41723e */ /* 0x080fe200020004ff */
[----:B------:R-:W-:Y:S01]  /*67b0*/  HADD2.F32 R64, -RZ, R61.H1_H1 ;  /* 0x3000003dff407230 */ /* 0x000fe20000004100 */
[----:B------:R-:W-:Y:S01]  /*67c0*/  F2FP.F16.E5M2.UNPACK_B R67, R78.H1 ;  /* 0x0000004eff43723e */ /* 0x000fe200030004ff */
[----:B------:R-:W-:Y:S01]  /*67d0*/  HADD2.F32 R49, -RZ, R51.H0_H0 ;  /* 0x20000033ff317230 */ /* 0x000fe20000004100 */
[----:B------:R-:W-:Y:S01]  /*67e0*/  ISETP.NE.AND P0, PT, R97, RZ, PT ;  /* 0x000000ff6100720c */ /* 0x000fe20003f05270 */
[----:B------:R-:W-:Y:S01]  /*67f0*/  HADD2.F32 R68, -RZ, R65.H1_H1 ;  /* 0x30000041ff447230 */ /* 0x000fe20000004100 */
[----:B------:R-:W-:Y:S01]  /*6800*/  ISETP.NE.AND P6, PT, R102, RZ, PT ;  /* 0x000000ff6600720c */ /* 0x000fe20003fc5270 */
[----:B------:R-:W-:Y:S02]  /*6810*/  HADD2.F32 R54, -RZ, R51.H1_H1 ;  /* 0x30000033ff367230 */ /* 0x000fe40000004100 */
[C---:B---3--:R-:W-:Y:S01]  /*6820*/  FMUL R0, R38.reuse, R4 ;  /* 0x0000000426007220 */ /* 0x048fe20000400000 */
[C---:B------:R-:W-:Y:S01]  /*6830*/  FMUL R2, R38.reuse, R5 ;  /* 0x0000000526027220 */ /* 0x040fe20000400000 */
[C---:B------:R-:W-:Y:S01]  /*6840*/  FMUL R4, R38.reuse, R8 ;  /* 0x0000000826047220 */ /* 0x040fe20000400000 */
[C---:B------:R-:W-:Y:S01]  /*6850*/  FMUL R5, R38.reuse, R9 ;  /* 0x0000000926057220 */ /* 0x040fe20000400000 */
[C---:B------:R-:W-:Y:S01]  /*6860*/  FFMA R0, R41.reuse, R40, R0 ;  /* 0x0000002829007223 */ /* 0x040fe20000000000 */
[C---:B------:R-:W-:Y:S01]  /*6870*/  FFMA R2, R41.reuse, R42, R2 ;  /* 0x0000002a29027223 */ /* 0x040fe20000000002 */
[C---:B------:R-:W-:Y:S01]  /*6880*/  FMUL R8, R38.reuse, R12 ;  /* 0x0000000c26087220 */ /* 0x040fe20000400000 */
[C---:B------:R-:W-:Y:S01]  /*6890*/  FMUL R9, R38.reuse, R13 ;  /* 0x0000000d26097220 */ /* 0x040fe20000400000 */
[----:B------:R-:W-:Y:S02]  /*68a0*/  HADD2.F32 R51, -RZ, R53.H0_H0 ;  /* 0x20000035ff337230 */ /* 0x000fe40000004100 */
[C---:B------:R-:W-:Y:S01]  /*68b0*/  FMUL R12, R38.reuse, R16 ;  /* 0x00000010260c7220 */ /* 0x040fe20000400000 */
        /* <DEDUP_REMOVED lines=13> */
[C---:B------:R-:W-:Y:S01]  /*6990*/  FFMA R3, R41.reuse, R44, R3 ;  /* 0x0000002c29037223 */ /* 0x040fe20000000003 */
[----:B------:R-:W-:Y:S01]  /*69a0*/  F2FP.F16.E5M2.UNPACK_B R40, R79 ;  /* 0x0000004fff28723e */ /* 0x000fe200020004ff */
[C---:B------:R-:W-:Y:S01]  /*69b0*/  FFMA R7, R41.reuse, R46, R7 ;  /* 0x0000002e29077223 */ /* 0x040fe20000000007 */
[C---:B------:R-:W-:Y:S01]  /*69c0*/  FFMA R4, R41.reuse, R43, R4 ;  /* 0x0000002b29047223 */ /* 0x040fe20000000004 */
[----:B------:R-:W-:Y:S01]  /*69d0*/  F2FP.F16.E5M2.UNPACK_B R42, R79.H1 ;  /* 0x0000004fff2a723e */ /* 0x000fe200030004ff */
[C---:B------:R-:W-:Y:S01]  /*69e0*/  FFMA R5, R41.reuse, R48, R5 ;  /* 0x0000003029057223 */ /* 0x040fe20000000005 */
[----:B------:R-:W-:Y:S01]  /*69f0*/  FFMA R6, R41, R45, R6 ;  /* 0x0000002d29067223 */ /* 0x000fe20000000006 */
[----:B------:R-:W-:Y:S01]  /*6a00*/  F2FP.SATFINITE.E5M2.F32.PACK_AB_MERGE_C R99, R7, R3, RZ ;  /* 0x000000030763723e */ /* 0x000fe200048060ff */
[C---:B------:R-:W-:Y:S01]  /*6a10*/  FFMA R11, R41.reuse, R50, R11 ;  /* 0x00000032290b7223 */ /* 0x040fe2000000000b */
[C---:B------:R-:W-:Y:S01]  /*6a20*/  FFMA R8, R41.reuse, R47, R8 ;  /* 0x0000002f29087223 */ /* 0x040fe20000000008 */
[----:B------:R-:W-:Y:S01]  /*6a30*/  FMUL R10, R38, R14 ;  /* 0x0000000e260a7220 */ /* 0x000fe20000400000 */
[----:B------:R-:W-:Y:S01]  /*6a40*/  F2FP.SATFINITE.E5M2.F32.PACK_AB_MERGE_C R104, R2, R0, R99 ;  /* 0x000000000268723e */ /* 0x000fe20004806063 */
[----:B------:R-:W-:Y:S01]  /*6a50*/  FFMA R9, R41, R52, R9 ;  /* 0x0000003429097223 */ /* 0x000fe20000000009 */
[----:B------:R-:W-:Y:S01]  /*6a60*/  F2FP.SATFINITE.E5M2.F32.PACK_AB_MERGE_C R105, R11, R6, RZ ;  /* 0x000000060b69723e */ /* 0x000fe200048060ff */
[----:B------:R-:W-:Y:S01]  /*6a70*/  FFMA R10, R41, R49, R10 ;  /* 0x00000031290a7223 */ /* 0x000fe2000000000a */
[----:B------:R-:W-:Y:S01]  /*6a80*/  IADD3 R99, PT, PT, R112, R103, RZ ;  /* 0x0000006770637210 */ /* 0x000fe20007ffe0ff */
[C---:B------:R-:W-:Y:S01]  /*6a90*/  FMUL R15, R38.reuse, R15 ;  /* 0x0000000f260f7220 */ /* 0x040fe20000400000 */
[--C-:B------:R-:W-:Y:S01]  /*6aa0*/  HADD2.F32 R53, -RZ, R55.reuse.H0_H0 ;  /* 0x20000037ff357230 */ /* 0x100fe20000004100 */
[----:B------:R-:W-:Y:S01]  /*6ab0*/  F2FP.SATFINITE.E5M2.F32.PACK_AB_MERGE_C R105, R5, R4, R105 ;  /* 0x000000040569723e */ /* 0x000fe20004806069 */
[----:B------:R-:W-:Y:S02]  /*6ac0*/  HADD2.F32 R58, -RZ, R55.H1_H1 ;  /* 0x30000037ff3a7230 */ /* 0x000fe40000004100 */
[C---:B------:R-:W-:Y:S01]  /*6ad0*/  FFMA R15, R41.reuse, R54, R15 ;  /* 0x00000036290f7223 */ /* 0x040fe2000000000f */
[C---:B------:R-:W-:Y:S01]  /*6ae0*/  FFMA R12, R41.reuse, R51, R12 ;  /* 0x00000033290c7223 */ /* 0x040fe2000000000c */
[C---:B------:R-:W-:Y:S01]  /*6af0*/  FFMA R13, R41.reuse, R56, R13 ;  /* 0x00000038290d7223 */ /* 0x040fe2000000000d */
[----:B------:R-:W-:Y:S02]  /*6b00*/  HADD2.F32 R55, -RZ, R57.H0_H0 ;  /* 0x20000039ff377230 */ /* 0x000fe40000004100 */
[C---:B------:R-:W-:Y:S01]  /*6b10*/  FMUL R14, R38.reuse, R18 ;  /* 0x00000012260e7220 */ /* 0x040fe20000400000 */
[C---:B------:R-:W-:Y:S01]  /*6b20*/  FMUL R19, R38.reuse, R19 ;  /* 0x0000001326137220 */ /* 0x040fe20000400000 */
[--C-:B------:R-:W-:Y:S02]  /*6b30*/  HADD2.F32 R57, -RZ, R59.reuse.H0_H0 ;  /* 0x2000003bff397230 */ /* 0x100fe40000004100 */
[C---:B------:R-:W-:Y:S01]  /*6b40*/  FMUL R18, R38.reuse, R22 ;  /* 0x0000001626127220 */ /* 0x040fe20000400000 */
[C---:B------:R-:W-:Y:S01]  /*6b50*/  FFMA R14, R41.reuse, R53, R14 ;  /* 0x00000035290e7223 */ /* 0x040fe2000000000e */
[----:B------:R-:W-:Y:S02]  /*6b60*/  HADD2.F32 R62, -RZ, R59.H1_H1 ;  /* 0x3000003bff3e7230 */ /* 0x000fe40000004100 */
[C---:B------:R-:W-:Y:S01]  /*6b70*/  FFMA R19, R41.reuse, R58, R19 ;  /* 0x0000003a29137223 */ /* 0x040fe20000000013 */
[----:B------:R-:W-:Y:S02]  /*6b80*/  HADD2.F32 R59, -RZ, R61.H0_H0 ;  /* 0x2000003dff3b7230 */ /* 0x000fe40000004100 */
[C---:B------:R-:W-:Y:S01]  /*6b90*/  FMUL R23, R38.reuse, R23 ;  /* 0x0000001726177220 */ /* 0x040fe20000400000 */
[C---:B------:R-:W-:Y:S01]  /*6ba0*/  FFMA R16, R41.reuse, R55, R16 ;  /* 0x0000003729107223 */ /* 0x040fe20000000010 */
[C---:B------:R-:W-:Y:S01]  /*6bb0*/  FFMA R17, R41.reuse, R60, R17 ;  /* 0x0000003c29117223 */ /* 0x040fe20000000011 */
[--C-:B------:R-:W-:Y:S02]  /*6bc0*/  HADD2.F32 R61, -RZ, R63.reuse.H0_H0 ;  /* 0x2000003fff3d7230 */ /* 0x100fe40000004100 */
[C---:B------:R-:W-:Y:S01]  /*6bd0*/  FFMA R18, R41.reuse, R57, R18 ;  /* 0x0000003929127223 */ /* 0x040fe20000000012 */
[----:B------:R-:W-:Y:S02]  /*6be0*/  HADD2.F32 R66, -RZ, R63.H1_H1 ;  /* 0x3000003fff427230 */ /* 0x000fe40000004100 */
[C---:B------:R-:W-:Y:S01]  /*6bf0*/  FMUL R22, R38.reuse, R26 ;  /* 0x0000001a26167220 */ /* 0x040fe20000400000 */
[----:B------:R-:W-:Y:S02]  /*6c00*/  HADD2.F32 R63, -RZ, R65.H0_H0 ;  /* 0x20000041ff3f7230 */ /* 0x000fe40000004100 */
[C---:B------:R-:W-:Y:S01]  /*6c10*/  FFMA R23, R41.reuse, R62, R23 ;  /* 0x0000003e29177223 */ /* 0x040fe20000000017 */
[C---:B------:R-:W-:Y:S01]  /*6c20*/  FMUL R27, R38.reuse, R27 ;  /* 0x0000001b261b7220 */ /* 0x040fe20000400000 */
[C---:B------:R-:W-:Y:S01]  /*6c30*/  FFMA R20, R41.reuse, R59, R20 ;  /* 0x0000003b29147223 */ /* 0x040fe20000000014 */
[C---:B------:R-:W-:Y:S01]  /*6c40*/  FFMA R21, R41.reuse, R64, R21 ;  /* 0x0000004029157223 */ /* 0x040fe20000000015 */
[--C-:B------:R-:W-:Y:S02]  /*6c50*/  HADD2.F32 R65, -RZ, R67.reuse.H0_H0 ;  /* 0x20000043ff417230 */ /* 0x100fe40000004100 */
[C---:B------:R-:W-:Y:S01]  /*6c60*/  FFMA R22, R41.reuse, R61, R22 ;  /* 0x0000003d29167223 */ /* 0x040fe20000000016 */
[----:B------:R-:W-:Y:S02]  /*6c70*/  HADD2.F32 R70, -RZ, R67.H1_H1 ;  /* 0x30000043ff467230 */ /* 0x000fe40000004100 */
[C---:B------:R-:W-:Y:S01]  /*6c80*/  FMUL R26, R38.reuse, R30 ;  /* 0x0000001e261a7220 */ /* 0x040fe20000400000 */
[--C-:B------:R-:W-:Y:S02]  /*6c90*/  HADD2.F32 R67, -RZ, R40.reuse.H0_H0 ;  /* 0x20000028ff437230 */ /* 0x100fe40000004100 */
[C---:B------:R-:W-:Y:S01]  /*6ca0*/  FFMA R27, R41.reuse, R66, R27 ;  /* 0x00000042291b7223 */ /* 0x040fe2000000001b */
[C---:B------:R-:W-:Y:S01]  /*6cb0*/  FMUL R31, R38.reuse, R31 ;  /* 0x0000001f261f7220 */ /* 0x040fe20000400000 */
[C---:B------:R-:W-:Y:S01]  /*6cc0*/  FFMA R24, R41.reuse, R63, R24 ;  /* 0x0000003f29187223 */ /* 0x040fe20000000018 */
[----:B------:R-:W-:Y:S02]  /*6cd0*/  HADD2.F32 R40, -RZ, R40.H1_H1 ;  /* 0x30000028ff287230 */ /* 0x000fe40000004100 */
[C---:B------:R-:W-:Y:S01]  /*6ce0*/  FFMA R25, R41.reuse, R68, R25 ;  /* 0x0000004429197223 */ /* 0x040fe20000000019 */
[--C-:B------:R-:W-:Y:S02]  /*6cf0*/  HADD2.F32 R69, -RZ, R42.reuse.H0_H0 ;  /* 0x2000002aff457230 */ /* 0x100fe40000004100 */
[C---:B------:R-:W-:Y:S01]  /*6d00*/  FFMA R26, R41.reuse, R65, R26 ;  /* 0x00000041291a7223 */ /* 0x040fe2000000001a */
[----:B------:R-:W-:Y:S02]  /*6d10*/  HADD2.F32 R42, -RZ, R42.H1_H1 ;  /* 0x3000002aff2a7230 */ /* 0x000fe40000004100 */
[C---:B------:R-:W-:Y:S01]  /*6d20*/  FMUL R30, R38.reuse, R34 ;  /* 0x00000022261e7220 */ /* 0x040fe20000400000 */
[----:B------:R-:W-:Y:S01]  /*6d30*/  FFMA R31, R41, R70, R31 ;  /* 0x00000046291f7223 */ /* 0x000fe2000000001f */
[----:B------:R-:W-:Y:S01]  /*6d40*/  FMUL R35, R38, R35 ;  /* 0x0000002326237220 */ /* 0x000fe20000400000 */
[----:B------:R-:W-:Y:S01]  /*6d50*/  F2FP.SATFINITE.E5M2.F32.PACK_AB_MERGE_C R106, R15, R10, RZ ;  /* 0x0000000a0f6a723e */ /* 0x000fe200048060ff */
[----:B------:R-:W-:Y:S01]  /*6d60*/  FFMA R28, R41, R67, R28 ;  /* 0x00000043291c7223 */ /* 0x000fe2000000001c */
[----:B------:R-:W-:Y:S01]  /*6d70*/  F2FP.SATFINITE.E5M2.F32.PACK_AB_MERGE_C R107, R19, R14, RZ ;  /* 0x0000000e136b723e */ /* 0x000fe200048060ff */
[C---:B------:R-:W-:Y:S01]  /*6d80*/  FFMA R29, R41.reuse, R40, R29 ;  /* 0x00000028291d7223 */ /* 0x040fe2000000001d */
[C---:B------:R-:W-:Y:S01]  /*6d90*/  FFMA R30, R41.reuse, R69, R30 ;  /* 0x00000045291e7223 */ /* 0x040fe2000000001e */
[----:B------:R-:W-:Y:S01]  /*6da0*/  FFMA R35, R41, R42, R35 ;  /* 0x0000002a29237223 */ /* 0x000fe20000000023 */
[----:B------:R-:W-:Y:S02]  /*6db0*/  F2FP.SATFINITE.E5M2.F32.PACK_AB_MERGE_C R106, R9, R8, R106 ;  /* 0x00000008096a723e */ /* 0x000fe4000480606a */
[----:B------:R-:W-:Y:S02]  /*6dc0*/  F2FP.SATFINITE.E5M2.F32.PACK_AB_MERGE_C R107, R13, R12, R107 ;  /* 0x0000000c0d6b723e */ /* 0x000fe4000480606b */
[----:B------:R-:W-:Y:S02]  /*6dd0*/  F2FP.SATFINITE.E5M2.F32.PACK_AB_MERGE_C R108, R23, R18, RZ ;  /* 0x00000012176c723e */ /* 0x000fe400048060ff */
[----:B------:R-:W-:Y:S01]  /*6de0*/  F2FP.SATFINITE.E5M2.F32.PACK_AB_MERGE_C R109, R27, R22, RZ ;  /* 0x000000161b6d723e */ /* 0x000fe200048060ff */
[----:B------:R1:W-:Y:S01]  /*6df0*/  STS.128 [R84+UR44+0x4200], R104 ;  /* 0x0042006854007988 */ /* 0x0003e20008000c2c */
[----:B------:R-:W-:Y:S02]  /*6e00*/  F2FP.SATFINITE.E5M2.F32.PACK_AB_MERGE_C R113, R31, R26, RZ ;  /* 0x0000001a1f71723e */ /* 0x000fe400048060ff */
[----:B------:R-:W-:Y:S02]  /*6e10*/  F2FP.SATFINITE.E5M2.F32.PACK_AB_MERGE_C R114, R35, R30, RZ ;  /* 0x0000001e2372723e */ /* 0x000fe400048060ff */
[----:B------:R-:W-:Y:S02]  /*6e20*/  F2FP.SATFINITE.E5M2.F32.PACK_AB_MERGE_C R108, R17, R16, R108 ;  /* 0x00000010116c723e */ /* 0x000fe4000480606c */
[----:B------:R-:W-:Y:S02]  /*6e30*/  F2FP.SATFINITE.E5M2.F32.PACK_AB_MERGE_C R109, R21, R20, R109 ;  /* 0x00000014156d723e */ /* 0x000fe4000480606d */
[----:B------:R-:W-:Y:S02]  /*6e40*/  F2FP.SATFINITE.E5M2.F32.PACK_AB_MERGE_C R110, R25, R24, R113 ;  /* 0x00000018196e723e */ /* 0x000fe40004806071 */
[----:B------:R-:W-:Y:S02]  /*6e50*/  F2FP.SATFINITE.E5M2.F32.PACK_AB_MERGE_C R111, R29, R28, R114 ;  /* 0x0000001c1d6f723e */ /* 0x000fe40004806072 */
[----:B------:R-:W-:Y:S02]  /*6e60*/  LEA R112, R93, UR44, 0x3 ;  /* 0x0000002c5d707c11 */ /* 0x000fe4000f8e18ff */
[----:B------:R-:W-:Y:S01]  /*6e70*/  @P6 SHF.L.U32 R113, R91, 0x1f, RZ ;  /* 0x0000001f5b716819 */ /* 0x000fe200000006ff */
[----:B------:R1:W-:Y:S01]  /*6e80*/  STS.128 [R99+0x4210], R108 ;  /* 0x0042106c63007388 */ /* 0x0003e20000000c00 */
[----:B------:R-:W-:Y:S01]  /*6e90*/  @!PT LDS RZ, [RZ] ;  /* 0x00000000fffff984 */ /* 0x000fe20000000800 */
[----:B------:R-:W-:Y:S01]  /*6ea0*/  @!PT LDS RZ, [RZ] ;  /* 0x00000000fffff984 */ /* 0x000fe20000000800 */
[----:B------:R-:W-:Y:S01]  /*6eb0*/  @!PT LDS RZ, [RZ] ;  /* 0x00000000fffff984 */ /* 0x000fe20000000800 */
[----:B------:R-:W-:Y:S01]  /*6ec0*/  @!PT LDS RZ, [RZ] ;  /* 0x00000000fffff984 */ /* 0x000fe20000000800 */
[----:B------:R2:W-:Y:S07]  /*6ed0*/  MEMBAR.ALL.CTA ;  /* 0x0000000000007992 */ /* 0x0005ee0000008000 */
[----:B--2---:R-:W2:Y:S02]  /*6ee0*/  FENCE.VIEW.ASYNC.S ;  /* 0x00000000000073c6 */ /* 0x004ea40000000000 */
[----:B--2---:R-:W-:Y:S06]  /*6ef0*/  BAR.SYNC.DEFER_BLOCKING 0x1, 0x80 ;  /* 0x0042000000007b1d */ /* 0x004fec0000010000 */
[----:B------:R-:W-:Y:S05]  /*6f00*/  @P0 BRA `(.L_x_107) ;  /* 0x0000000000280947 */ /* 0x000fea0003800000 */
[----:B------:R-:W-:Y:S01]  /*6f10*/  UIADD3 UR4, UPT, UPT, UR44, 0x4200, URZ ;  /* 0x000042002c047890 */ /* 0x000fe2000fffe0ff */
[----:B------:R-:W-:Y:S05]  /*6f20*/  UMOV UR51, UR36 ;  /* 0x0000002400337c82 */ /* 0x000fea0008000000 */
[----:B------:R-:W-:Y:S01]  /*6f30*/  MOV R96, UR4 ;  /* 0x0000000400607c02 */ /* 0x000fe20008000f00 */
[----:B------:R-:W-:Y:S03]  /*6f40*/  UIADD3 UR4, UP0, UPT, UR62, 0x680, URZ ;  /* 0x000006803e047890 */ /* 0x000fe6000ff1e0ff */
[----:B------:R-:W-:Y:S01]  /*6f50*/  R2UR UR48, R96 ;  /* 0x00000000603072ca */ /* 0x000fe200000e0000 */
[----:B------:R-:W-:Y:S11]  /*6f60*/  UIADD3.X UR5, UPT, UPT, URZ, UR63, URZ, UP0, !UPT ;  /* 0x0000003fff057290 */ /* 0x000ff600087fe4ff */
[----:B------:R-:W-:Y:S01]  /*6f70*/  @!UPT UIADD3 URZ, UPT, UPT, URZ, URZ, URZ ;  /* 0x000000fffffff290 */ /* 0x000fe2000fffe0ff */
[----:B------:R2:W-:Y:S01]  /*6f80*/  UTMASTG.3D [UR48], [UR4] ;  /* 0x00000030040073b5 */ /* 0x0005e20008010000 */
[----:B------:R0:W-:Y:S01]  /*6f90*/  UTMACMDFLUSH ;  /* 0x00000000000079b7 */ /* 0x0001e20000000000 */
[----:B--2---:R-:W-:Y:S04]  /*6fa0*/  DEPBAR.LE SB0, 0x1 ;  /* 0x000080400000791a */ /* 0x004fe80000000000 */
.L_x_107:
[----:B------:R-:W-:Y:S05]  /*6fb0*/  BSYNC.RECONVERGENT B0 ;  /* 0x0000000000007941 */ /* 0x000fea0003800200 */
.L_x_106:
[----:B------:R-:W-:Y:S06]  /*6fc0*/  BAR.SYNC.DEFER_BLOCKING 0x1, 0x80 ;  /* 0x0042000000007b1d */ /* 0x000fec0000010000 */
[----:B------:R-:W2:Y:S01]  /*6fd0*/  @P6 SYNCS.PHASECHK.TRANS64.TRYWAIT P0, [R112+URZ+0x50], R113 ;  /* 0x00005071700065a7 */ /* 0x000ea200080011ff */
[----:B------:R-:W-:Y:S01]  /*6fe0*/  BSSY B1, `(.L_x_108) ;  /* 0x0000020000017945 */ /* 0x000fe20003800000 */
[----:B--2---:R-:W-:Y:S03]  /*6ff0*/  @P6 SEL R100, RZ, 0x1, !P0 ;  /* 0x00000001ff646807 */ /* 0x004fe60004000000 */
[----:B------:R-:W-:Y:S05]  /*7000*/  @!P6 BRA `(.L_x_109) ;  /* 0x000000000074e947 */ /* 0x000fea0003800000 */
[----:B------:R-:W-:Y:S01]  /*7010*/  ISETP.NE.AND P1, PT, R101, RZ, PT ;  /* 0x000000ff6500720c */ /* 0x000fe20003f25270 */
[----:B------:R-:W2:Y:S01]  /*7020*/  S2R R0, SR_CgaCtaId ;  /* 0x0000000000007919 */ /* 0x000ea20000008800 */
[----:B------:R-:W-:Y:S01]  /*7030*/  ISETP.NE.AND P0, PT, R100, RZ, PT ;  /* 0x000000ff6400720c */ /* 0x000fe20003f05270 */
[----:B------:R-:W-:Y:S10]  /*7040*/  BSSY B0, `(.L_x_110) ;  /* 0x0000008000007945 */ /* 0x000ff40003800000 */
[----:B------:R-:W-:Y:S05]  /*7050*/  @P1 IMAD R2, R93, 0x1000, R84 ;  /* 0x000010005d021824 */ /* 0x000fea00078e0254 */
[----:B------:R-:W-:Y:S05]  /*7060*/  @P1 IADD3 R4, PT, PT, R2, UR44, RZ ;  /* 0x0000002c02041c10 */ /* 0x000fea000fffe0ff */
[----:B------:R-:W-:Y:S01]  /*7070*/  @P1 IMAD.IADD R4, R4, 0x1, R103 ;  /* 0x0000000104041824 */ /* 0x000fe200078e0267 */
[----:B------:R-:W-:Y:S06]  /*7080*/  @P0 BRA `(.L_x_111) ;  /* 0x00000000000c0947 */ /* 0x000fec0003800000 */
[----:B------:R-:W-:Y:S04]  /*7090*/  SHF.L.U32 R3, R91, 0x1f, RZ ;  /* 0x0000001f5b037819 */ /* 0x000fe800000006ff */
[----:B------:R-:W3:Y:S02]  /*70a0*/  SYNCS.PHASECHK.TRANS64.TRYWAIT P0, [R112+URZ+0x50], R3 ;  /* 0x00005003700075a7 */ /* 0x000ee400080011ff */
[----:B---3--:R-:W-:Y:S05]  /*70b0*/  @!P0 BRA `(.L_x_112) ;  /* 0x0000003000dc8947 */ /* 0x008fea0003800000 */
.L_x_111:
[----:B------:R-:W-:Y:S05]  /*70c0*/  BSYNC B0 ;  /* 0x0000000000007941 */ /* 0x000fea0003800000 */
.L_x_110:
[----:B------:R-:W-:Y:S01]  /*70d0*/  ISETP.NE.AND P0, PT, R101, RZ, PT ;  /* 0x000000ff6500720c */ /* 0x000fe20003f05270 */
[----:B---3--:R-:W-:Y:S02]  /*70e0*/  VIADD R3, R112, 0x70 ;  /* 0x0000007070037836 */ /* 0x008fe40000000000 */
[----:B------:R-:W-:Y:S03]  /*70f0*/  VIADD R93, R93, 0x1 ;  /* 0x000000015d5d7836 */ /* 0x000fe60000000000 */
[----:B--2---:R-:W-:Y:S07]  /*7100*/  PRMT R0, R0, 0x654, R3 ;  /* 0x0000065400007816 */ /* 0x004fee0000000003 */
[----:B------:R2:W3:Y:S04]  /*7110*/  @P0 LDS.128 R72, [R2+UR44+0x200] ;  /* 0x0002002c02480984 */ /* 0x0004e80008000c00 */
[----:B------:R2:W4:Y:S01]  /*7120*/  @P0 LDS.128 R76, [R4+0x210] ;  /* 0x00021000044c0984 */ /* 0x0005220000000c00 */
        /* <DEDUP_REMOVED lines=10> */
[----:B--23--:R-:W-:Y:S02]  /*71d0*/  LOP3.LUT R91, R91, R0, RZ, 0x3c, !PT ;  /* 0x000000005b5b7212 */ /* 0x00cfe400078e3cff */
.L_x_109:
[----:B------:R-:W-:Y:S05]  /*71e0*/  BSYNC B1 ;  /* 0x0000000000017941 */ /* 0x000fea0003800000 */
.L_x_108:
[----:B------:R-:W-:Y:S05]  /*71f0*/  VIADD R3, R39, 0x40 ;  /* 0x0000004027037836 */ /* 0x000fea0000000000 */
[----:B------:R-:W-:Y:S04]  /*7200*/  SHF.R.U32.HI R3, RZ, 0x15, R3 ;  /* 0x00000015ff037819 */ /* 0x000fe80000011603 */
[----:B------:R-:W-:Y:S11]  /*7210*/  LOP3.LUT P0, RZ, R3, 0x3, R86, 0x48, !PT ;  /* 0x0000000303ff7812 */ /* 0x000ff60007804856 */
[----:B------:R-:W-:Y:S02]  /*7220*/  @!UPT UIADD3 URZ, UPT, UPT, URZ, URZ, URZ ;  /* 0x000000fffffff290 */ /* 0x000fe4000fffe0ff */
[----:B------:R-:W-:Y:S05]  /*7230*/  @!P0 BRA `(.L_x_113) ;  /* 0x0000000000408947 */ /* 0x000fea0003800000 */
[----:B------:R-:W2:Y:S01]  /*7240*/  LDCU.64 UR8, c[0x4][0x78] ;  /* 0x01000f00ff0877ac */ /* 0x000ea20008000a00 */
[----:B------:R-:W-:Y:S01]  /*7250*/  MOV R3, 0x0 ;  /* 0x0000000000037802 */ /* 0x000fe20000000f00 */
[----:B------:R-:W-:Y:S02]  /*7260*/  HFMA2 R12, -RZ, RZ, 0, 5.9604644775390625e-08 ;  /* 0x00000001ff0c7431 */ /* 0x000fe400000001ff */
[----:B------:R-:W-:Y:S02]  /*7270*/  IMAD.MOV.U32 R8, RZ, RZ, 0x192 ;  /* 0x00000192ff087424 */ /* 0x000fe400078e00ff */
[----:B------:R-:W-:Y:S01]  /*7280*/  IMAD.MOV.U32 R13, RZ, RZ, RZ ;  /* 0x000000ffff0d7224 */ /* 0x000fe200078e00ff */
[----:B------:R-:W3:Y:S01]  /*7290*/  LDCU.64 UR6, c[0x4][0x80] ;  /* 0x01001000ff0677ac */ /* 0x000ee20008000a00 */
[----:B------:R-:W1:Y:S01]  /*72a0*/  LDC.64 R2, c[0x4][R3] ;  /* 0x0100000003027b82 */ /* 0x000e620000000a00 */
[----:B------:R-:W5:Y:S01]  /*72b0*/  LDCU.64 UR4, c[0x4][0x18] ;  /* 0x01000300ff0477ac */ /* 0x000f620008000a00 */
[----:B--2---:R-:W-:Y:S01]  /*72c0*/  MOV R5, UR9 ;  /* 0x0000000900057c02 */ /* 0x004fe20008000f00 */
[----:B------:R-:W-:Y:S01]  /*72d0*/  IMAD.U32 R4, RZ, RZ, UR8 ;  /* 0x00000008ff047e24 */ /* 0x000fe2000f8e00ff */
[----:B---3--:R-:W-:Y:S01]  /*72e0*/  MOV R7, UR7 ;  /* 0x0000000700077c02 */ /* 0x008fe20008000f00 */
[----:B------:R-:W-:Y:S01]  /*72f0*/  IMAD.U32 R6, RZ, RZ, UR6 ;  /* 0x00000006ff067e24 */ /* 0x000fe2000f8e00ff */
[----:B-----5:R-:W-:Y:S01]  /*7300*/  MOV R11, UR5 ;  /* 0x00000005000b7c02 */ /* 0x020fe20008000f00 */
[----:B------:R-:W-:Y:S02]  /*7310*/  IMAD.U32 R10, RZ, RZ, UR4 ;  /* 0x00000004ff0a7e24 */ /* 0x000fe4000f8e00ff */
[----:B------:R-:W-:Y:S07]  /*7320*/  LEPC R20, `(.L_x_113) ;  /* 0x000000001014794e */ /* 0x000fee0000000000 */
[----:B-1--4-:R-:W-:Y:S05]  /*7330*/  CALL.ABS.NOINC R2 ;  /* 0x0000000002007343 */ /* 0x012fea0003c00000 */
.L_x_113:
        /* <DEDUP_REMOVED lines=14> */
[----:B------:R-:W-:Y:S01]  /*7420*/  F2FP.F16.E5M2.UNPACK_B R54, R75 ;  /* 0x0000004bff36723e */ /* 0x000fe200020004ff */
[----:B------:R-:W-:Y:S01]  /*7430*/  LDTM.16dp32bit_t0_t15.x32 R4, tmem[UR4+0x40] ;  /* 0x00004004000479ee */ /* 0x000fe20008a80000 */
[----:B------:R-:W2:Y:S01]  /*7440*/  LDTM.16dp32bit_t16_t31.x32 R4, tmem[UR4+0x60] ;  /* 0x00006004000479ee */ /* 0x000ea20008aa0000 */
[----:B------:R-:W-:Y:S01]  /*7450*/  HADD2.F32 R46, -RZ, R46.H1_H1 ;  /* 0x3000002eff2e7230 */ /* 0x000fe20000004100 */
[----:B----4-:R-:W-:Y:S01]  /*7460*/  F2FP.F16.E5M2.UNPACK_B R58, R76 ;  /* 0x0000004cff3a723e */ /* 0x010fe200020004ff */
[--C-:B------:R-:W-:Y:S01]  /*7470*/  HADD2.F32 R49, -RZ, R50.reuse.H0_H0 ;  /* 0x20000032ff317230 */ /* 0x100fe20000004100 */
[----:B------:R-:W-:Y:S01]  /*7480*/  F2FP.F16.E5M2.UNPACK_B R62, R77 ;  /* 0x0000004dff3e723e */ /* 0x000fe200020004ff */
[----:B------:R-:W-:Y:S01]  /*7490*/  HADD2.F32 R50, -RZ, R50.H1_H1 ;  /* 0x30000032ff327230 */ /* 0x000fe20000004100 */
[----:B------:R-:W-:Y:S01]  /*74a0*/  F2FP.F16.E5M2.UNPACK_B R66, R78 ;  /* 0x0000004eff42723e */ /* 0x000fe200020004ff */
[--C-:B------:R-:W-:Y:S01]  /*74b0*/  HADD2.F32 R53, -RZ, R54.reuse.H0_H0 ;  /* 0x20000036ff357230 */ /* 0x100fe20000004100 */
[----:B------:R-:W-:Y:S01]  /*74c0*/  F2FP.F16.E5M2.UNPACK_B R70, R79 ;  /* 0x0000004fff46723e */ /* 0x000fe200020004ff */
[----:B------:R-:W-:Y:S01]  /*74d0*/  HADD2.F32 R54, -RZ, R54.H1_H1 ;  /* 0x30000036ff367230 */ /* 0x000fe20000004100 */
[----:B------:R-:W-:Y:S01]  /*74e0*/  F2FP.F16.E5M2.UNPACK_B R56, R75.H1 ;  /* 0x0000004bff38723e */ /* 0x000fe200030004ff */
[--C-:B------:R-:W-:Y:S01]  /*74f0*/  HADD2.F32 R57, -RZ, R58.reuse.H0_H0 ;  /* 0x2000003aff397230 */ /* 0x100fe20000004100 */
[----:B------:R-:W-:Y:S01]  /*7500*/  F2FP.F16.E5M2.UNPACK_B R60, R76.H1 ;  /* 0x0000004cff3c723e */ /* 0x000fe200030004ff */
[----:B------:R-:W-:Y:S01]  /*7510*/  HADD2.F32 R58, -RZ, R58.H1_H1 ;  /* 0x3000003aff3a7230 */ /* 0x000fe20000004100 */
[----:B------:R-:W-:Y:S01]  /*7520*/  F2FP.F16.E5M2.UNPACK_B R64, R77.H1 ;  /* 0x0000004dff40723e */ /* 0x000fe200030004ff */
[--C-:B------:R-:W-:Y:S01]  /*7530*/  HADD2.F32 R61, -RZ, R62.reuse.H0_H0 ;  /* 0x2000003eff3d7230 */ /* 0x100fe20000004100 */
[----:B------:R-:W-:Y:S01]  /*7540*/  F2FP.F16.E5M2.UNPACK_B R68, R78.H1 ;  /* 0x0000004eff44723e */ /* 0x000fe200030004ff */
[----:B------:R-:W-:Y:S01]  /*7550*/  HADD2.F32 R62, -RZ, R62.H1_H1 ;  /* 0x3000003eff3e7230 */ /* 0x000fe20000004100 */
[----:B------:R-:W-:Y:S01]  /*7560*/  ISETP.NE.AND P0, PT, R97, RZ, PT ;  /* 0x000000ff6100720c */ /* 0x000fe20003f05270 */
[--C-:B------:R-:W-:Y:S01]  /*7570*/  HADD2.F32 R65, -RZ, R66.reuse.H0_H0 ;  /* 0x20000042ff417230 */ /* 0x100fe20000004100 */
[----:B------:R-:W-:Y:S01]  /*7580*/  ISETP.NE.AND P6, PT, R102, RZ, PT ;  /* 0x000000ff6600720c */ /* 0x000fe20003fc5270 */
[----:B------:R-:W-:Y:S02]  /*7590*/  HADD2.F32 R66, -RZ, R66.H1_H1 ;  /* 0x30000042ff427230 */ /* 0x000fe40000004100 */
[--C-:B------:R-:W-:Y:S02]  /*75a0*/  HADD2.F32 R69, -RZ, R70.reuse.H0_H0 ;  /* 0x20000046ff457230 */ /* 0x100fe40000004100 */
[C---:B--2---:R-:W-:Y:S01]  /*75b0*/  FMUL R0, R38.reuse, R4 ;  /* 0x0000000426007220 */ /* 0x044fe20000400000 */
[C---:B------:R-:W-:Y:S01]  /*75c0*/  FMUL R2, R38.reuse, R5 ;  /* 0x0000000526027220 */ /* 0x040fe20000400000 */
[C---:B------:R-:W-:Y:S01]  /*75d0*/  FMUL R4, R38.reuse, R8 ;  /* 0x0000000826047220 */ /* 0x040fe20000400000 */
[C---:B------:R-:W-:Y:S01]  /*75e0*/  FMUL R5, R38.reuse, R9 ;  /* 0x0000000926057220 */ /* 0x040fe20000400000 */
[C---:B------:R-:W-:Y:S01]  /*75f0*/  FFMA R0, R41.reuse, R40, R0 ;  /* 0x0000002829007223 */ /* 0x040fe20000000000 */
[C---:B------:R-:W-:Y:S01]  /*7600*/  FFMA R2, R41.reuse, R43, R2 ;  /* 0x0000002b29027223 */ /* 0x040fe20000000002 */
        /* <DEDUP_REMOVED lines=10> */
[----:B------:R-:W-:Y:S02]  /*76b0*/  HADD2.F32 R70, -RZ, R70.H1_H1 ;  /* 0x30000046ff467230 */ /* 0x000fe40000004100 */
[C---:B------:R-:W-:Y:S01]  /*76c0*/  FMUL R28, R38.reuse, R32 ;  /* 0x00000020261c7220 */ /* 0x040fe20000400000 */
[C---:B------:R-:W-:Y:S01]  /*76d0*/  FMUL R29, R38.reuse, R33 ;  /* 0x00000021261d7220 */ /* 0x040fe20000400000 */
[C---:B------:R-:W-:Y:S01]  /*76e0*/  FMUL R3, R38.reuse, R6 ;  /* 0x0000000626037220 */ /* 0x040fe20000400000 */
[C---:B------:R-:W-:Y:S01]  /*76f0*/  FMUL R7, R38.reuse, R7 ;  /* 0x0000000726077220 */ /* 0x040fe20000400000 */
[--C-:B------:R-:W-:Y:S02]  /*7700*/  HADD2.F32 R47, -RZ, R48.reuse.H0_H0 ;  /* 0x20000030ff2f7230 */ /* 0x100fe40000004100 */
[C---:B------:R-:W-:Y:S01]  /*7710*/  FMUL R6, R38.reuse, R10 ;  /* 0x0000000a26067220 */ /* 0x040fe20000400000 */
[C---:B------:R-:W-:Y:S01]  /*7720*/  FFMA R3, R41.reuse, R42, R3 ;  /* 0x0000002a29037223 */ /* 0x040fe20000000003 */
[----:B------:R-:W-:Y:S02]  /*7730*/  HADD2.F32 R48, -RZ, R48.H1_H1 ;  /* 0x30000030ff307230 */ /* 0x000fe40000004100 */
[C---:B------:R-:W-:Y:S01]  /*7740*/  FFMA R7, R41.reuse, R44, R7 ;  /* 0x0000002c29077223 */ /* 0x040fe20000000007 */
[C---:B------:R-:W-:Y:S01]  /*7750*/  FFMA R4, R41.reuse, R45, R4 ;  /* 0x0000002d29047223 */ /* 0x040fe20000000004 */
[C---:B------:R-:W-:Y:S01]  /*7760*/  FFMA R5, R41.reuse, R46, R5 ;  /* 0x0000002e29057223 */ /* 0x040fe20000000005 */
[----:B------:R-:W-:Y:S01]  /*7770*/  FFMA R6, R41, R47, R6 ;  /* 0x0000002f29067223 */ /* 0x000fe20000000006 */
[----:B------:R-:W-:Y:S01]  /*7780*/  FMUL R11, R38, R11 ;  /* 0x0000000b260b7220 */ /* 0x000fe20000400000 */
[----:B------:R-:W-:Y:S01]  /*7790*/  F2FP.F16.E5M2.UNPACK_B R40, R79.H1 ;  /* 0x0000004fff28723e */ /* 0x000fe200030004ff */
[--C-:B------:R-:W-:Y:S01]  /*77a0*/  HADD2.F32 R51, -RZ, R52.reuse.H0_H0 ;  /* 0x20000034ff337230 */ /* 0x100fe20000004100 */
[----:B-1----:R-:W-:Y:S01]  /*77b0*/  F2FP.SATFINITE.E5M2.F32.PACK_AB_MERGE_C R105, R7, R3, RZ ;  /* 0x000000030769723e */ /* 0x002fe200048060ff */
[C---:B------:R-:W-:Y:S01]  /*77c0*/  FFMA R11, R41.reuse, R48, R11 ;  /* 0x00000030290b7223 */ /* 0x040fe2000000000b */
[C---:B------:R-:W-:Y:S01]  /*77d0*/  FFMA R8, R41.reuse, R49, R8 ;  /* 0x0000003129087223 */ /* 0x040fe20000000008 */
[----:B------:R-:W-:Y:S01]  /*77e0*/  FFMA R9, R41, R50, R9 ;  /* 0x0000003229097223 */ /* 0x000fe20000000009 */
[----:B------:R-:W-:Y:S01]  /*77f0*/  F2FP.SATFINITE.E5M2.F32.PACK_AB_MERGE_C R104, R2, R0, R105 ;  /* 0x000000000268723e */ /* 0x000fe20004806069 */
[----:B------:R-:W-:Y:S01]  /*7800*/  HADD2.F32 R52, -RZ, R52.H1_H1 ;  /* 0x30000034ff347230 */ /* 0x000fe20000004100 */
[----:B------:R-:W-:Y:S01]  /*7810*/  F2FP.SATFINITE.E5M2.F32.PACK_AB_MERGE_C R106, R11, R6, RZ ;  /* 0x000000060b6a723e */ /* 0x000fe200048060ff */
[C---:B------:R-:W-:Y:S01]  /*7820*/  FMUL R10, R38.reuse, R14 ;  /* 0x0000000e260a7220 */ /* 0x040fe20000400000 */
[C---:B------:R-:W-:Y:S01]  /*7830*/  FMUL R15, R38.reuse, R15 ;  /* 0x0000000f260f7220 */ /* 0x040fe20000400000 */
[--C-:B------:R-:W-:Y:S01]  /*7840*/  HADD2.F32 R55, -RZ, R56.reuse.H0_H0 ;  /* 0x20000038ff377230 */ /* 0x100fe20000004100 */
[----:B------:R-:W-:Y:S01]  /*7850*/  F2FP.SATFINITE.E5M2.F32.PACK_AB_MERGE_C R105, R5, R4, R106 ;  /* 0x000000040569723e */ /* 0x000fe2000480606a */
[C---:B------:R-:W-:Y:S01]  /*7860*/  FFMA R10, R41.reuse, R51, R10 ;  /* 0x00000033290a7223 */ /* 0x040fe2000000000a */
[C---:B------:R-:W-:Y:S01]  /*7870*/  FFMA R15, R41.reuse, R52, R15 ;  /* 0x00000034290f7223 */ /* 0x040fe2000000000f */
[C---:B------:R-:W-:Y:S01]  /*7880*/  FFMA R12, R41.reuse, R53, R12 ;  /* 0x00000035290c7223 */ /* 0x040fe2000000000c */
[C---:B------:R-:W-:Y:S01]  /*7890*/  FFMA R13, R41.reuse, R54, R13 ;  /* 0x00000036290d7223 */ /* 0x040fe2000000000d */
[----:B------:R-:W-:Y:S02]  /*78a0*/  HADD2.F32 R56, -RZ, R56.H1_H1 ;  /* 0x30000038ff387230 */ /* 0x000fe40000004100 */
[C---:B------:R-:W-:Y:S01]  /*78b0*/  FMUL R14, R38.reuse, R18 ;  /* 0x00000012260e7220 */ /* 0x040fe20000400000 */
[C---:B------:R-:W-:Y:S01]  /*78c0*/  FMUL R19, R38.reuse, R19 ;  /* 0x0000001326137220 */ /* 0x040fe20000400000 */
[--C-:B------:R-:W-:Y:S02]  /*78d0*/  HADD2.F32 R59, -RZ, R60.reuse.H0_H0 ;  /* 0x2000003cff3b7230 */ /* 0x100fe40000004100 */
[C---:B------:R-:W-:Y:S01]  /*78e0*/  FMUL R18, R38.reuse, R22 ;  /* 0x0000001626127220 */ /* 0x040fe20000400000 */
[C---:B------:R-:W-:Y:S01]  /*78f0*/  FFMA R14, R41.reuse, R55, R14 ;  /* 0x00000037290e7223 */ /* 0x040fe2000000000e */
[----:B------:R-:W-:Y:S02]  /*7900*/  HADD2.F32 R60, -RZ, R60.H1_H1 ;  /* 0x3000003cff3c7230 */ /* 0x000fe40000004100 */
        /* <DEDUP_REMOVED lines=8> */
[C---:B------:R-:W-:Y:S01]  /*7990*/  FFMA R23, R41.reuse, R60, R23 ;  /* 0x0000003c29177223 */ /* 0x040fe20000000017 */
[C---:B------:R-:W-:Y:S01]  /*79a0*/  FMUL R27, R38.reuse, R27 ;  /* 0x0000001b261b7220 */ /* 0x040fe20000400000 */
[C---:B------:R-:W-:Y:S01]  /*79b0*/  FFMA R20, R41.reuse, R61, R20 ;  /* 0x0000003d29147223 */ /* 0x040fe20000000014 */
[C---:B------:R-:W-:Y:S01]  /*79c0*/  FFMA R21, R41.reuse, R62, R21 ;  /* 0x0000003e29157223 */ /* 0x040fe20000000015 */
[--C-:B------:R-:W-:Y:S02]  /*79d0*/  HADD2.F32 R67, -RZ, R68.reuse.H0_H0 ;  /* 0x20000044ff437230 */ /* 0x100fe40000004100 */
[----:B------:R-:W-:Y:S01]  /*79e0*/  FFMA R22, R41, R63, R22 ;  /* 0x0000003f29167223 */ /* 0x000fe20000000016 */
[----:B------:R-:W-:Y:S02]  /*79f0*/  HADD2.F32 R68, -RZ, R68.H1_H1 ;  /* 0x30000044ff447230 */ /* 0x000fe40000004100 */
[C---:B------:R-:W-:Y:S01]  /*7a00*/  FMUL R26, R38.reuse, R30 ;  /* 0x0000001e261a7220 */ /* 0x040fe20000400000 */
[----:B------:R-:W-:Y:S01]  /*7a10*/  F2FP.SATFINITE.E5M2.F32.PACK_AB_MERGE_C R107, R15, R10, RZ ;  /* 0x0000000a0f6b723e */ /* 0x000fe200048060ff */
        /* <DEDUP_REMOVED lines=8> */
[----:B------:R-:W-:Y:S01]  /*7aa0*/  F2FP.SATFINITE.E5M2.F32.PACK_AB_MERGE_C R106, R9, R8, R107 ;  /* 0x00000008096a723e */ /* 0x000fe2000480606b */
[----:B------:R-:W-:Y:S01]  /*7ab0*/  FFMA R31, R41, R68, R31 ;  /* 0x00000044291f7223 */ /* 0x000fe2000000001f */
[----:B------:R-:W-:Y:S01]  /*7ac0*/  FMUL R35, R38, R35 ;  /* 0x0000002326237220 */ /* 0x000fe20000400000 */
[----:B------:R-:W-:Y:S01]  /*7ad0*/  F2FP.SATFINITE.E5M2.F32.PACK_AB_MERGE_C R107, R19, R14, RZ ;  /* 0x0000000e136b723e */ /* 0x000fe200048060ff */
[C---:B------:R-:W-:Y:S01]  /*7ae0*/  FFMA R28, R41.reuse, R69, R28 ;  /* 0x00000045291c7223 */ /* 0x040fe2000000001c */
[C---:B------:R-:W-:Y:S01]  /*7af0*/  FFMA R29, R41.reuse, R70, R29 ;  /* 0x00000046291d7223 */ /* 0x040fe2000000001d */
[C---:B------:R-:W-:Y:S01]  /*7b00*/  FFMA R30, R41.reuse, R43, R30 ;  /* 0x0000002b291e7223 */ /* 0x040fe2000000001e */
[----:B------:R-:W-:Y:S01]  /*7b10*/  FFMA R35, R41, R40, R35 ;  /* 0x0000002829237223 */ /* 0x000fe20000000023 */
        /* <DEDUP_REMOVED lines=21> */
[----:B------:R-:W-:Y:S02]  /*7c70*/  UIADD3 UR4, UP0, UPT, UR62, 0x680, URZ ;  /* 0x000006803e047890 */ /* 0x000fe4000ff1e0ff */
[----:B------:R-:W-:Y:S02]  /*7c80*/  UIADD3 UR9, UPT, UPT, UR49, 0x40, URZ ;  /* 0x0000004031097890 */ /* 0x000fe4000fffe0ff */
[----:B------:R-:W-:Y:S02]  /*7c90*/  UIADD3 UR8, UPT, UPT, UR44, 0x5200, URZ ;  /* 0x000052002c087890 */ /* 0x000fe4000fffe0ff */
[----:B------:R-:W-:Y:S01]  /*7ca0*/  UIADD3.X UR5, UPT, UPT, URZ, UR63, URZ, UP0, !UPT ;  /* 0x0000003fff057290 */ /* 0x000fe200087fe4ff */
[----:B------:R-:W-:Y:S01]  /*7cb0*/  UMOV UR10, UR50 ;  /* 0x00000032000a7c82 */ /* 0x000fe20008000000 */
[----:B------:R-:W-:Y:S07]  /*7cc0*/  UMOV UR11, UR36 ;  /* 0x00000024000b7c82 */ /* 0x000fee0008000000 */
[----:B------:R2:W-:Y:S01]  /*7cd0*/  UTMASTG.3D [UR8], [UR4] ;  /* 0x00000008040073b5 */ /* 0x0005e20008010000 */
[----:B------:R0:W-:Y:S01]  /*7ce0*/  UTMACMDFLUSH ;  /* 0x00000000000079b7 */ /* 0x0001e20000000000 */
[----:B--2---:R-:W-:Y:S04]  /*7cf0*/  DEPBAR.LE SB0, 0x1 ;  /* 0x000080400000791a */ /* 0x004fe80000000000 */
.L_x_115:
[----:B------:R-:W-:Y:S05]  /*7d00*/  BSYNC.RECONVERGENT B0 ;  /* 0x0000000000007941 */ /* 0x000fea0003800200 */
.L_x_114:
        /* <DEDUP_REMOVED lines=16> */
.L_x_119:
[----:B------:R-:W-:Y:S05]  /*7e10*/  BSYNC B0 ;  /* 0x0000000000007941 */ /* 0x000fea0003800000 */
.L_x_118:
        /* <DEDUP_REMOVED lines=17> */
.L_x_117:
[----:B------:R-:W-:Y:S05]  /*7f30*/  BSYNC B1 ;  /* 0x0000000000017941 */ /* 0x000fea0003800000 */
.L_x_116:
        /* <DEDUP_REMOVED lines=21> */
.L_x_121:
        /* <DEDUP_REMOVED lines=18> */
[----:B------:R-:W-:Y:S01]  /*81b0*/  ISETP.NE.AND P6, PT, R102, RZ, PT ;  /* 0x000000ff6600720c */ /* 0x000fe20003fc5270 */
[--C-:B------:R-:W-:Y:S01]  /*81c0*/  HADD2.F32 R49, -RZ, R50.reuse.H0_H0 ;  /* 0x20000032ff317230 */ /* 0x100fe20000004100 */
[----:B----4-:R-:W-:Y:S01]  /*81d0*/  F2FP.F16.E5M2.UNPACK_B R58, R76 ;  /* 0x0000004cff3a723e */ /* 0x010fe200020004ff */
[----:B------:R-:W-:Y:S01]  /*81e0*/  HADD2.F32 R50, -RZ, R50.H1_H1 ;  /* 0x30000032ff327230 */ /* 0x000fe20000004100 */
[----:B------:R-:W-:Y:S01]  /*81f0*/  F2FP.F16.E5M2.UNPACK_B R62, R77 ;  /* 0x0000004dff3e723e */ /* 0x000fe200020004ff */
[--C-:B------:R-:W-:Y:S01]  /*8200*/  HADD2.F32 R53, -RZ, R54.reuse.H0_H0 ;  /* 0x20000036ff357230 */ /* 0x100fe20000004100 */
[----:B------:R-:W-:Y:S01]  /*8210*/  F2FP.F16.E5M2.UNPACK_B R66, R78 ;  /* 0x0000004eff42723e */ /* 0x000fe200020004ff */
[----:B------:R-:W-:Y:S01]  /*8220*/  HADD2.F32 R54, -RZ, R54.H1_H1 ;  /* 0x30000036ff367230 */ /* 0x000fe20000004100 */
[----:B------:R-:W-:Y:S01]  /*8230*/  F2FP.F16.E5M2.UNPACK_B R70, R79 ;  /* 0x0000004fff46723e */ /* 0x000fe200020004ff */
[--C-:B------:R-:W-:Y:S01]  /*8240*/  HADD2.F32 R57, -RZ, R58.reuse.H0_H0 ;  /* 0x2000003aff397230 */ /* 0x100fe20000004100 */
[----:B------:R-:W-:Y:S01]  /*8250*/  F2FP.F16.E5M2.UNPACK_B R56, R75.H1 ;  /* 0x0000004bff38723e */ /* 0x000fe200030004ff */
[----:B------:R-:W-:Y:S01]  /*8260*/  HADD2.F32 R58, -RZ, R58.H1_H1 ;  /* 0x3000003aff3a7230 */ /* 0x000fe20000004100 */
[----:B------:R-:W-:Y:S01]  /*8270*/  F2FP.F16.E5M2.UNPACK_B R60, R76.H1 ;  /* 0x0000004cff3c723e */ /* 0x000fe200030004ff */
[--C-:B------:R-:W-:Y:S01]  /*8280*/  HADD2.F32 R61, -RZ, R62.reuse.H0_H0 ;  /* 0x2000003eff3d7230 */ /* 0x100fe20000004100 */
[----:B------:R-:W-:Y:S01]  /*8290*/  F2FP.F16.E5M2.UNPACK_B R64, R77.H1 ;  /* 0x0000004dff40723e */ /* 0x000fe200030004ff */
[----:B------:R-:W-:Y:S01]  /*82a0*/  HADD2.F32 R62, -RZ, R62.H1_H1 ;  /* 0x3000003eff3e7230 */ /* 0x000fe20000004100 */
[----:B------:R-:W-:Y:S01]  /*82b0*/  F2FP.F16.E5M2.UNPACK_B R68, R78.H1 ;  /* 0x0000004eff44723e */ /* 0x000fe200030004ff */
        /* <DEDUP_REMOVED lines=112> */
[----:B------:R-:W-:Y:S02]  /*89c0*/  UIADD3 UR4, UPT, UPT, UR44, 0x4200, URZ ;  /* 0x000042002c047890 */ /* 0x000fe4000fffe0ff */
[----:B------:R-:W-:Y:S01]  /*89d0*/  UIADD3 UR9, UPT, UPT, UR49, 0x80, URZ ;  /* 0x0000008031097890 */ /* 0x000fe2000fffe0ff */
[----:B------:R-:W-:Y:S01]  /*89e0*/  UMOV UR10, UR50 ;  /* 0x00000032000a7c82 */ /* 0x000fe20008000000 */
[----:B------:R-:W-:Y:S02]  /*89f0*/  UMOV UR11, UR36 ;  /* 0x00000024000b7c82 */ /* 0x000fe40008000000 */
        /* <DEDUP_REMOVED lines=8> */
.L_x_123:
[----:B------:R-:W-:Y:S05]  /*8a80*/  BSYNC.RECONVERGENT B0 ;  /* 0x0000000000007941 */ /* 0x000fea0003800200 */
.L_x_122:
        /* <DEDUP_REMOVED lines=16> */
.L_x_127:
[----:B------:R-:W-:Y:S05]  /*8b90*/  BSYNC B0 ;  /* 0x0000000000007941 */ /* 0x000fea0003800000 */
.L_x_126:
        /* <DEDUP_REMOVED lines=17> */
.L_x_125:
[----:B------:R-:W-:Y:S05]  /*8cb0*/  BSYNC B1 ;  /* 0x0000000000017941 */ /* 0x000fea0003800000 */
.L_x_124:
        /* <DEDUP_REMOVED lines=21> */
.L_x_129:
[----:B------:R-:W-:Y:S01]  /*8e10*/  ISETP.NE.AND P0, PT, R97, RZ, PT ;  /* 0x000000ff6100720c */ /* 0x000fe20003f05270 */
[----:B------:R-:W-:Y:S05]  /*8e20*/  WARPSYNC.ALL ;  /* 0x0000000000007948 */ /* 0x000fea0003800000 */
[----:B------:R-:W-:Y:S01]  /*8e30*/  R2UR UR4, R39 ;  /* 0x00000000270472ca */ /* 0x000fe200000e0000 */
[----:B------:R-:W2:Y:S01]  /*8e40*/  S2UR UR6, SR_CgaCtaId ;  /* 0x00000000000679c3 */ /* 0x000ea20000008800 */
[-C--:B------:R-:W-:Y:S01]  /*8e50*/  F2FP.F16.E5M2.UNPACK_B R42, R72.reuse ;  /* 0x00000048ff2a723e */ /* 0x080fe200020004ff */
[----:B------:R-:W-:Y:S01]  /*8e60*/  BSSY.RECONVERGENT B0, `(.L_x_130) ;  /* 0x000009b000007945 */ /* 0x000fe20003800200 */
[----:B------:R-:W-:Y:S02]  /*8e70*/  F2FP.F16.E5M2.UNPACK_B R72, R72.H1 ;  /* 0x00000048ff48723e */ /* 0x000fe400030004ff */
[-C--:B------:R-:W-:Y:S01]  /*8e80*/  F2FP.F16.E5M2.UNPACK_B R46, R73.reuse ;  /* 0x00000049ff2e723e */ /* 0x080fe200020004ff */
[--C-:B------:R-:W-:Y:S01]  /*8e90*/  HADD2.F32 R40, -RZ, R42.reuse.H0_H0 ;  /* 0x2000002aff287230 */ /* 0x100fe20000004100 */
[----:B------:R-:W-:Y:S01]  /*8ea0*/  F2FP.F16.E5M2.UNPACK_B R73, R73.H1 ;  /* 0x00000049ff49723e */ /* 0x000fe200030004ff */
[----:B------:R-:W-:Y:S01]  /*8eb0*/  HADD2.F32 R42, -RZ, R42.H1_H1 ;  /* 0x3000002aff2a7230 */ /* 0x000fe20000004100 */
[-C--:B------:R-:W-:Y:S01]  /*8ec0*/  F2FP.F16.E5M2.UNPACK_B R50, R74.reuse ;  /* 0x0000004aff32723e */ /* 0x080fe200020004ff */
[----:B------:R-:W-:Y:S01]  /*8ed0*/  HADD2.F32 R43, -RZ, R72.H0_H0 ;  /* 0x20000048ff2b7230 */ /* 0x000fe20000004100 */
[----:B------:R-:W-:Y:S01]  /*8ee0*/  F2FP.F16.E5M2.UNPACK_B R74, R74.H1 ;  /* 0x0000004aff4a723e */ /* 0x000fe200030004ff */
[----:B------:R-:W-:Y:S01]  /*8ef0*/  LDTM.16dp32bit_t0_t15.x32 R4, tmem[UR4+0xc0] ;  /* 0x0000c004000479ee */ /* 0x000fe20008a80000 */
[----:B------:R-:W3:Y:S01]  /*8f00*/  LDTM.16dp32bit_t16_t31.x32 R4, tmem[UR4+0xe0] ;  /* 0x0000e004000479ee */ /* 0x000ee20008aa0000 */
[----:B------:R-:W-:Y:S01]  /*8f10*/  NOP ;  /* 0x0000000000007918 */ /* 0x000fe20000000000 */
[--C-:B------:R-:W-:Y:S01]  /*8f20*/  HADD2.F32 R45, -RZ, R46.reuse.H0_H0 ;  /* 0x2000002eff2d7230 */ /* 0x100fe20000004100 */
[----:B------:R-:W-:Y:S01]  /*8f30*/  R2UR UR5, R71 ;  /* 0x00000000470572ca */ /* 0x000fe200000e0000 */
[----:B------:R-:W-:Y:S01]  /*8f40*/  HADD2.F32 R46, -RZ, R46.H1_H1 ;  /* 0x3000002eff2e7230 */ /* 0x000fe20000004100 */
[----:B------:R-:W-:Y:S01]  /*8f50*/  F2FP.F16.E5M2.UNPACK_B R54, R75 ;  /* 0x0000004bff36723e */ /* 0x000fe200020004ff */
        /* <DEDUP_REMOVED lines=10> */
[----:B------:R-:W-:Y:S01]  /*9000*/  UIADD3 UR4, UPT, UPT, UR5, 0xe0, URZ ;  /* 0x000000e005047890 */ /* 0x000fe2000fffe0ff */
[----:B------:R-:W-:Y:S01]  /*9010*/  HADD2.F32 R59, -RZ, R58.H1_H1 ;  /* 0x3000003aff3b7230 */ /* 0x000fe20000004100 */
[----:B------:R-:W-:Y:S01]  /*9020*/  F2FP.F16.E5M2.UNPACK_B R76, R76.H1 ;  /* 0x0000004cff4c723e */ /* 0x000fe200030004ff */
[--C-:B------:R-:W-:Y:S01]  /*9030*/  HADD2.F32 R60, -RZ, R62.reuse.H0_H0 ;  /* 0x2000003eff3c7230 */ /* 0x100fe20000004100 */
[----:B------:R-:W-:Y:S01]  /*9040*/  F2FP.F16.E5M2.UNPACK_B R77, R77.H1 ;  /* 0x0000004dff4d723e */ /* 0x000fe200030004ff */
[----:B------:R-:W-:Y:S01]  /*9050*/  HADD2.F32 R63, -RZ, R62.H1_H1 ;  /* 0x3000003eff3f7230 */ /* 0x000fe20000004100 */
[----:B------:R-:W-:Y:S01]  /*9060*/  F2FP.F16.E5M2.UNPACK_B R78, R78.H1 ;  /* 0x0000004eff4e723e */ /* 0x000fe200030004ff */
[--C-:B------:R-:W-:Y:S01]  /*9070*/  HADD2.F32 R64, -RZ, R66.reuse.H0_H0 ;  /* 0x20000042ff407230 */ /* 0x100fe20000004100 */
[----:B--2---:R-:W-:Y:S01]  /*9080*/  UPRMT UR4, UR6, 0x654, UR4 ;  /* 0x0000065406047896 */ /* 0x004fe20008000004 */
        /* <DEDUP_REMOVED lines=8> */
[----:B------:R-:W-:Y:S01]  /*9110*/  SYNCS.ARRIVE.TRANS64.RED.A1T0 RZ, [UR4], RZ ;  /* 0x000000ffffff79a7 */ /* 0x000fe20008100404 */
[C---:B------:R-:W-:Y:S01]  /*9120*/  FMUL R16, R38.reuse, R16 ;  /* 0x0000001026107220 */ /* 0x040fe20000400000 */
[C---:B------:R-:W-:Y:S01]  /*9130*/  FMUL R17, R38.reuse, R17 ;  /* 0x0000001126117220 */ /* 0x040fe20000400000 */
[C---:B------:R-:W-:Y:S01]  /*9140*/  FMUL R0, R38.reuse, R20 ;  /* 0x0000001426007220 */ /* 0x040fe20000400000 */
[C---:B------:R-:W-:Y:S01]  /*9150*/  FMUL R2, R38.reuse, R21 ;  /* 0x0000001526027220 */ /* 0x040fe20000400000 */
[C---:B------:R-:W-:Y:S01]  /*9160*/  FMUL R20, R38.reuse, R25 ;  /* 0x0000001926147220 */ /* 0x040fe20000400000 */
[----:B------:R-:W-:Y:S02]  /*9170*/  HADD2.F32 R67, -RZ, R66.H1_H1 ;  /* 0x30000042ff437230 */ /* 0x000fe40000004100 */
[C---:B------:R-:W-:Y:S01]  /*9180*/  FMUL R6, R38.reuse, R6 ;  /* 0x0000000626067220 */ /* 0x040fe20000400000 */
[----:B------:R-:W-:Y:S02]  /*9190*/  HADD2.F32 R44, -RZ, R72.H1_H1 ;  /* 0x30000048ff2c7230 */ /* 0x000fe40000004100 */
[C---:B------:R-:W-:Y:S01]  /*91a0*/  FMUL R7, R38.reuse, R7 ;  /* 0x0000000726077220 */ /* 0x040fe20000400000 */
[--C-:B------:R-:W-:Y:S02]  /*91b0*/  HADD2.F32 R47, -RZ, R73.reuse.H0_H0 ;  /* 0x20000049ff2f7230 */ /* 0x100fe40000004100 */
[C---:B------:R-:W-:Y:S01]  /*91c0*/  FFMA R6, R41.reuse, R43, R6 ;  /* 0x0000002b29067223 */ /* 0x040fe20000000006 */
[--C-:B------:R-:W-:Y:S02]  /*91d0*/  HADD2.F32 R40, -RZ, R68.reuse.H0_H0 ;  /* 0x20000044ff287230 */ /* 0x100fe40000004100 */
[C---:B------:R-:W-:Y:S01]  /*91e0*/  FFMA R7, R41.reuse, R44, R7 ;  /* 0x0000002c29077223 */ /* 0x040fe20000000007 */
[C---:B------:R-:W-:Y:S01]  /*91f0*/  FFMA R8, R41.reuse, R45, R8 ;  /* 0x0000002d29087223 */ /* 0x040fe20000000008 */
[----:B------:R-:W-:Y:S01]  /*9200*/  FFMA R9, R41, R46, R9 ;  /* 0x0000002e29097223 */ /* 0x000fe20000000009 */
[----:B------:R-:W-:Y:S02]  /*9210*/  HADD2.F32 R43, -RZ, R68.H1_H1 ;  /* 0x30000044ff2b7230 */ /* 0x000fe40000004100 */
[C---:B------:R-:W-:Y:S01]  /*9220*/  FMUL R10, R38.reuse, R10 ;  /* 0x0000000a260a7220 */ /* 0x040fe20000400000 */
[----:B------:R-:W-:Y:S01]  /*9230*/  HADD2.F32 R48, -RZ, R73.H1_H1 ;  /* 0x30000049ff307230 */ /* 0x000fe20000004100 */
[----:B------:R-:W-:Y:S01]  /*9240*/  F2FP.SATFINITE.E5M2.F32.PACK_AB_MERGE_C R100, R7, R6, RZ ;  /* 0x000000060764723e */ /* 0x000fe200048060ff */
[C---:B------:R-:W-:Y:S01]  /*9250*/  FMUL R7, R38.reuse, R24 ;  /* 0x0000001826077220 */ /* 0x040fe20000400000 */
[----:B------:R-:W-:Y:S01]  /*9260*/  FFMA R10, R41, R47, R10 ;  /* 0x0000002f290a7223 */ /* 0x000fe2000000000a */
[C---:B------:R-:W-:Y:S01]  /*9270*/  FMUL R24, R38.reuse, R29 ;  /* 0x0000001d26187220 */ /* 0x040fe20000400000 */
[----:B------:R-:W-:Y:S01]  /*9280*/  F2FP.SATFINITE.E5M2.F32.PACK_AB_MERGE_C R100, R5, R4, R100 ;  /* 0x000000040564723e */ /* 0x000fe20004806064 */
[C---:B------:R-:W-:Y:S01]  /*9290*/  FMUL R11, R38.reuse, R11 ;  /* 0x0000000b260b7220 */ /* 0x040fe20000400000 */
[--C-:B------:R-:W-:Y:S02]  /*92a0*/  HADD2.F32 R51, -RZ, R74.reuse.H0_H0 ;  /* 0x2000004aff337230 */ /* 0x100fe40000004100 */
[C---:B------:R-:W-:Y:S01]  /*92b0*/  FMUL R14, R38.reuse, R14 ;  /* 0x0000000e260e7220 */ /* 0x040fe20000400000 */
[----:B------:R-:W-:Y:S02]  /*92c0*/  HADD2.F32 R52, -RZ, R74.H1_H1 ;  /* 0x3000004aff347230 */ /* 0x000fe40000004100 */
[C---:B------:R-:W-:Y:S01]  /*92d0*/  FFMA R11, R41.reuse, R48, R11 ;  /* 0x00000030290b7223 */ /* 0x040fe2000000000b */
[C---:B------:R-:W-:Y:S01]  /*92e0*/  FFMA R12, R41.reuse, R49, R12 ;  /* 0x00000031290c7223 */ /* 0x040fe2000000000c */
[C---:B------:R-:W-:Y:S01]  /*92f0*/  FFMA R13, R41.reuse, R50, R13 ;  /* 0x00000032290d7223 */ /* 0x040fe2000000000d */
[----:B------:R-:W-:Y:S01]  /*9300*/  FFMA R14, R41, R51, R14 ;  /* 0x00000033290e7223 */ /* 0x000fe2000000000e */
[C---:B------:R-:W-:Y:S01]  /*9310*/  FMUL R15, R38.reuse, R15 ;  /* 0x0000000f260f7220 */ /* 0x040fe20000400000 */
[--C-:B------:R-:W-:Y:S01]  /*9320*/  HADD2.F32 R55, -RZ, R75.reuse.H0_H0 ;  /* 0x2000004bff377230 */ /* 0x100fe20000004100 */
[----:B------:R-:W-:Y:S01]  /*9330*/  F2FP.SATFINITE.E5M2.F32.PACK_AB_MERGE_C R101, R11, R10, RZ ;  /* 0x0000000a0b65723e */ /* 0x000fe200048060ff */
[----:B------:R-:W-:Y:S02]  /*9340*/  HADD2.F32 R56, -RZ, R75.H1_H1 ;  /* 0x3000004bff387230 */ /* 0x000fe40000004100 */
[C---:B------:R-:W-:Y:S01]  /*9350*/  FFMA R15, R41.reuse, R52, R15 ;  /* 0x00000034290f7223 */ /* 0x040fe2000000000f */
[----:B------:R-:W-:Y:S01]  /*9360*/  FFMA R16, R41, R53, R16 ;  /* 0x0000003529107223 */ /* 0x000fe20000000010 */
[----:B------:R-:W-:Y:S01]  /*9370*/  F2FP.SATFINITE.E5M2.F32.PACK_AB_MERGE_C R101, R9, R8, R101 ;  /* 0x000000080965723e */ /* 0x000fe20004806065 */
[----:B------:R-:W-:Y:S01]  /*9380*/  FFMA R17, R41, R54, R17 ;  /* 0x0000003629117223 */ /* 0x000fe20000000011 */
[C---:B------:R-:W-:Y:S01]  /*9390*/  FMUL R18, R38.reuse, R18 ;  /* 0x0000001226127220 */ /* 0x040fe20000400000 */
[----:B------:R-:W-:Y:S01]  /*93a0*/  F2FP.SATFINITE.E5M2.F32.PACK_AB_MERGE_C R102, R15, R14, RZ ;  /* 0x0000000e0f66723e */ /* 0x000fe200048060ff */
[C---:B------:R-:W-:Y:S01]  /*93b0*/  FMUL R19, R38.reuse, R19 ;  /* 0x0000001326137220 */ /* 0x040fe20000400000 */
[--C-:B------:R-:W-:Y:S02]  /*93c0*/  HADD2.F32 R58, -RZ, R76.reuse.H0_H0 ;  /* 0x2000004cff3a7230 */ /* 0x100fe40000004100 */
[----:B------:R-:W-:Y:S01]  /*93d0*/  FFMA R18, R41, R55, R18 ;  /* 0x0000003729127223 */ /* 0x000fe20000000012 */
[----:B------:R-:W-:Y:S01]  /*93e0*/  F2FP.SATFINITE.E5M2.F32.PACK_AB_MERGE_C R102, R13, R12, R102 ;  /* 0x0000000c0d66723e */ /* 0x000fe20004806066 */
[C---:B------:R-:W-:Y:S01]  /*93f0*/  FFMA R19, R41.reuse, R56, R19 ;  /* 0x0000003829137223 */ /* 0x040fe20000000013 */
[----:B------:R-:W-:Y:S02]  /*9400*/  HADD2.F32 R61, -RZ, R76.H1_H1 ;  /* 0x3000004cff3d7230 */ /* 0x000fe40000004100 */
[C---:B------:R-:W-:Y:S01]  /*9410*/  FMUL R3, R38.reuse, R22 ;  /* 0x0000001626037220 */ /* 0x040fe20000400000 */
        /* <DEDUP_REMOVED lines=10> */
[C---:B------:R-:W-:Y:S01]  /*94c0*/  FMUL R23, R38.reuse, R28 ;  /* 0x0000001c26177220 */ /* 0x040fe20000400000 */
[----:B------:R-:W-:Y:S01]  /*94d0*/  F2FP.F16.E5M2.UNPACK_B R79, R79.H1 ;  /* 0x0000004fff4f723e */ /* 0x000fe200030004ff */
        /* <DEDUP_REMOVED lines=9> */
[C---:B------:R-:W-:Y:S01]  /*9570*/  FFMA R24, R41.reuse, R67, R24 ;  /* 0x0000004329187223 */ /* 0x040fe20000000018 */
[C---:B------:R-:W-:Y:S01]  /*9580*/  FMUL R28, R38.reuse, R33 ;  /* 0x00000021261c7220 */ /* 0x040fe20000400000 */
[--C-:B------:R-:W-:Y:S02]  /*9590*/  HADD2.F32 R42, -RZ, R79.reuse.H0_H0 ;  /* 0x2000004fff2a7230 */ /* 0x100fe40000004100 */
[C---:B------:R-:W-:Y:S01]  /*95a0*/  FFMA R25, R41.reuse, R66, R25 ;  /* 0x0000004229197223 */ /* 0x040fe20000000019 */
[----:B------:R-:W-:Y:S02]  /*95b0*/  HADD2.F32 R71, -RZ, R79.H1_H1 ;  /* 0x3000004fff477230 */ /* 0x000fe40000004100 */
[C---:B------:R-:W-:Y:S01]  /*95c0*/  FMUL R29, R38.reuse, R34 ;  /* 0x00000022261d7220 */ /* 0x040fe20000400000 */
        /* <DEDUP_REMOVED lines=9> */
[----:B-1----:R-:W-:Y:S01]  /*9660*/  F2FP.SATFINITE.E5M2.F32.PACK_AB_MERGE_C R105, R22, R21, RZ ;  /* 0x000000151669723e */ /* 0x002fe200048060ff */
[----:B------:R1:W-:Y:S01]  /*9670*/  STS.128 [R84+UR44+0x5200], R100 ;  /* 0x0052006454007988 */ /* 0x0003e20008000c2c */
[----:B------:R-:W-:Y:S02]  /*9680*/  F2FP.SATFINITE.E5M2.F32.PACK_AB_MERGE_C R64, R26, R25, RZ ;  /* 0x000000191a40723e */ /* 0x000fe400048060ff */
[----:B------:R-:W-:Y:S02]  /*9690*/  F2FP.SATFINITE.E5M2.F32.PACK_AB_MERGE_C R67, R30, R29, RZ ;  /* 0x0000001d1e43723e */ /* 0x000fe400048060ff */
[----:B------:R-:W-:Y:S02]  /*96a0*/  F2FP.SATFINITE.E5M2.F32.PACK_AB_MERGE_C R104, R2, R0, R3 ;  /* 0x000000000268723e */ /* 0x000fe40004806003 */
[----:B------:R-:W-:Y:S02]  /*96b0*/  F2FP.SATFINITE.E5M2.F32.PACK_AB_MERGE_C R105, R20, R7, R105 ;  /* 0x000000071469723e */ /* 0x000fe40004806069 */
[----:B------:R-:W-:Y:S02]  /*96c0*/  F2FP.SATFINITE.E5M2.F32.PACK_AB_MERGE_C R106, R24, R23, R64 ;  /* 0x00000017186a723e */ /* 0x000fe40004806040 */
[----:B------:R-:W-:Y:S02]  /*96d0*/  F2FP.SATFINITE.E5M2.F32.PACK_AB_MERGE_C R107, R28, R27, R67 ;  /* 0x0000001b1c6b723e */ /* 0x000fe40004806043 */
[----:B------:R-:W-:Y:S03]  /*96e0*/  IADD3 R36, PT, PT, R36, 0x1, RZ ;  /* 0x0000000124247810 */ /* 0x000fe60007ffe0ff */
        /* <DEDUP_REMOVED lines=18> */
.L_x_131:
[----:B------:R-:W-:Y:S05]  /*9810*/  BSYNC.RECONVERGENT B0 ;  /* 0x0000000000007941 */ /* 0x000fea0003800200 */
.L_x_130:
[----:B------:R-:W-:Y:S01]  /*9820*/  R2UR UR4, R87 ;  /* 0x00000000570472ca */ /* 0x000fe200000e0000 */
[----:B------:R-:W-:Y:S01]  /*9830*/  BAR.SYNC.DEFER_BLOCKING 0x1, 0x80 ;  /* 0x0042000000007b1d */ /* 0x000fe20000010000 */
[C---:B------:R-:W-:Y:S01]  /*9840*/  ISETP.NE.AND P0, PT, R89.reuse, 0x2, PT ;  /* 0x000000025900780c */ /* 0x040fe20003f05270 */
[----:B------:R-:W-:Y:S01]  /*9850*/  UISETP.NE.AND UP0, UPT, UR45, URZ, UPT ;  /* 0x000000ff2d00728c */ /* 0x000fe2000bf05270 */
[----:B------:R-:W-:Y:S01]  /*9860*/  ISETP.NE.AND P1, PT, R36, 0x4, PT ;  /* 0x000000042400780c */ /* 0x000fe20003f25270 */
[----:B------:R-:W-:Y:S01]  /*9870*/  UIADD3 UR16, UPT, UPT, UR38, UR59, URZ ;  /* 0x0000003b26107290 */ /* 0x000fe2000fffe0ff */
[----:B------:R-:W-:Y:S02]  /*9880*/  SEL R5, RZ, 0x1, P0 ;  /* 0x00000001ff057807 */ /* 0x000fe40000000000 */
[----:B------:R-:W-:Y:S02]  /*9890*/  SEL R3, RZ, 0x1, P1 ;  /* 0x00000001ff037807 */ /* 0x000fe40000800000 */
[----:B------:R-:W-:Y:S02]  /*98a0*/  LOP3.LUT R92, R92, R5, RZ, 0x3c, !PT ;  /* 0x000000055c5c7212 */ /* 0x000fe400078e3cff */
[----:B------:R-:W-:Y:S01]  /*98b0*/  LOP3.LUT R94, R94, R3, RZ, 0x3c, !PT ;  /* 0x000000035e5e7212 */ /* 0x000fe200078e3cff */
[----:B------:R-:W-:Y:S01]  /*98c0*/  UIADD3 UR20, UPT, UPT, UR37, UR4, URZ ;  /* 0x0000000425147290 */ /* 0x000fe2000fffe0ff */
[----:B------:R-:W-:Y:S02]  /*98d0*/  SEL R89, R89, RZ, P0 ;  /* 0x000000ff59597207 */ /* 0x000fe40000000000 */
[----:B------:R-:W-:Y:S01]  /*98e0*/  SEL R36, R36, RZ, P1 ;  /* 0x000000ff24247207 */ /* 0x000fe20000800000 */
[----:B------:R-:W-:Y:S01]  /*98f0*/  UMOV UR36, UR58 ;  /* 0x0000003a00247c82 */ /* 0x000fe20008000000 */
[----:B------:R-:W-:Y:S07]  /*9900*/  BRA.U UP0, `(.L_x_132) ;  /* 0xffffffb900e07547 */ /* 0x000fee000b83ffff */
[----:B------:R-:W-:Y:S05]  /*9910*/  EXIT ;  /* 0x000000000000794d */ /* 0x000fea0003800000 */
.L_x_24:
[----:B-1----:R1:W2:Y:S02]  /*9920*/  SYNCS.PHASECHK.TRANS64.TRYWAIT P0, [R0+URZ+0x110], R3 ;  /* 0x00011003000075a7 */ /* 0x0022a400080011ff */
[----:B--2---:R-:W-:Y:S05]  /*9930*/  @!P0 NANOSLEEP.SYNCS 0x989680 ;  /* 0x009896800000895d */ /* 0x004fea0003900000 */
[----:B------:R-:W2:Y:S02]  /*9940*/  @!P0 SYNCS.PHASECHK.TRANS64 P0, [R0+URZ+0x110], R3 ;  /* 0x00011003000085a7 */ /* 0x000ea400080010ff */
[----:B--2---:R-:W-:Y:S05]  /*9950*/  @!P0 BRA `(.L_x_24) ;  /* 0xfffffffc00f08947 */ /* 0x004fea000383ffff */
[----:B------:R-:W-:Y:S05]  /*9960*/  BRA `(.L_x_133) ;  /* 0xffffff8000347947 */ /* 0x000fea000383ffff */
.L_x_27:
[----:B-1----:R-:W-:-:S07]  /*9970*/  MOV R0, UR33 ;  /* 0x0000002100007c02 */ /* 0x002fce0008000f00 */
.L_x_134:
[----:B-1----:R1:W2:Y:S02]  /*9980*/  SYNCS.PHASECHK.TRANS64.TRYWAIT P0, [R0+URZ+0x28], R3 ;  /* 0x00002803000075a7 */ /* 0x0022a400080011ff */
[----:B--2---:R-:W-:Y:S05]  /*9990*/  @!P0 NANOSLEEP.SYNCS 0x989680 ;  /* 0x009896800000895d */ /* 0x004fea0003900000 */
[----:B------:R-:W2:Y:S02]  /*99a0*/  @!P0 SYNCS.PHASECHK.TRANS64 P0, [R0+URZ+0x28], R3 ;  /* 0x00002803000085a7 */ /* 0x000ea400080010ff */
[----:B--2---:R-:W-:Y:S05]  /*99b0*/  @!P0 BRA `(.L_x_134) ;  /* 0xfffffffc00f08947 */ /* 0x004fea000383ffff */
[----:B------:R-:W-:Y:S05]  /*99c0*/  BRA `(.L_x_26) ;  /* 0xffffff8000787947 */ /* 0x000fea000383ffff */
.L_x_34:
[----:B-1----:R-:W-:-:S07]  /*99d0*/  MOV R0, UR17 ;  /* 0x0000001100007c02 */ /* 0x002fce0008000f00 */
.L_x_135:
[----:B-1----:R1:W2:Y:S02]  /*99e0*/  SYNCS.PHASECHK.TRANS64.TRYWAIT P0, [R0+URZ+0x28], R3 ;  /* 0x00002803000075a7 */ /* 0x0022a400080011ff */
[----:B--2---:R-:W-:Y:S05]  /*99f0*/  @!P0 NANOSLEEP.SYNCS 0x989680 ;  /* 0x009896800000895d */ /* 0x004fea0003900000 */
[----:B------:R-:W2:Y:S02]  /*9a00*/  @!P0 SYNCS.PHASECHK.TRANS64 P0, [R0+URZ+0x28], R3 ;  /* 0x00002803000085a7 */ /* 0x000ea400080010ff */
[----:B--2---:R-:W-:Y:S05]  /*9a10*/  @!P0 BRA `(.L_x_135) ;  /* 0xfffffffc00f08947 */ /* 0x004fea000383ffff */
[----:B------:R-:W-:Y:S05]  /*9a20*/  BRA `(.L_x_33) ;  /* 0xffffff8400387947 */ /* 0x000fea000383ffff */
.L_x_39:
[----:B-1----:R1:W2:Y:S02]  /*9a30*/  SYNCS.PHASECHK.TRANS64.TRYWAIT P0, [R3+URZ+0xa0], R0 ;  /* 0x0000a000030075a7 */ /* 0x0022a400080011ff */
[----:B--2---:R-:W-:Y:S05]  /*9a40*/  @!P0 NANOSLEEP.SYNCS 0x989680 ;  /* 0x009896800000895d */ /* 0x004fea0003900000 */
[----:B------:R-:W2:Y:S02]  /*9a50*/  @!P0 SYNCS.PHASECHK.TRANS64 P0, [R3+URZ+0xa0], R0 ;  /* 0x0000a000030085a7 */ /* 0x000ea400080010ff */
[----:B--2---:R-:W-:Y:S05]  /*9a60*/  @!P0 BRA `(.L_x_39) ;  /* 0xfffffffc00f08947 */ /* 0x004fea000383ffff */
[----:B------:R-:W-:Y:S05]  /*9a70*/  BRA `(.L_x_136) ;  /* 0xffffff8400d87947 */ /* 0x000fea000383ffff */
.L_x_43:
[----:B-1----:R-:W-:-:S07]  /*9a80*/  MOV R0, UR4 ;  /* 0x0000000400007c02 */ /* 0x002fce0008000f00 */
.L_x_137:
[----:B-1----:R1:W2:Y:S02]  /*9a90*/  SYNCS.PHASECHK.TRANS64.TRYWAIT P0, [R0+URZ], R3 ;  /* 0x00000003000075a7 */ /* 0x0022a400080011ff */
[----:B--2---:R-:W-:Y:S05]  /*9aa0*/  @!P0 NANOSLEEP.SYNCS 0x989680 ;  /* 0x009896800000895d */ /* 0x004fea0003900000 */
[----:B------:R-:W2:Y:S02]  /*9ab0*/  @!P0 SYNCS.PHASECHK.TRANS64 P0, [R0+URZ], R3 ;  /* 0x00000003000085a7 */ /* 0x000ea400080010ff */
[----:B--2---:R-:W-:Y:S05]  /*9ac0*/  @!P0 BRA `(.L_x_137) ;  /* 0xfffffffc00f08947 */ /* 0x004fea000383ffff */
[----:B------:R-:W-:Y:S05]  /*9ad0*/  BRA `(.L_x_138) ;  /* 0xffffff8c00807947 */ /* 0x000fea000383ffff */
.L_x_44:
[----:B------:R-:W-:-:S07]  /*9ae0*/  MOV R0, UR5 ;  /* 0x0000000500007c02 */ /* 0x000fce0008000f00 */
.L_x_139:
[----:B-1----:R1:W2:Y:S02]  /*9af0*/  SYNCS.PHASECHK.TRANS64.TRYWAIT P0, [R0+URZ], R3 ;  /* 0x00000003000075a7 */ /* 0x0022a400080011ff */
[----:B--2---:R-:W-:Y:S05]  /*9b00*/  @!P0 NANOSLEEP.SYNCS 0x989680 ;  /* 0x009896800000895d */ /* 0x004fea0003900000 */
[----:B------:R-:W2:Y:S02]  /*9b10*/  @!P0 SYNCS.PHASECHK.TRANS64 P0, [R0+URZ], R3 ;  /* 0x00000003000085a7 */ /* 0x000ea400080010ff */
[----:B--2---:R-:W-:Y:S05]  /*9b20*/  @!P0 BRA `(.L_x_139) ;  /* 0xfffffffc00f08947 */ /* 0x004fea000383ffff */
[----:B------:R-:W-:Y:S05]  /*9b30*/  BRA `(.L_x_140) ;  /* 0xffffff8c008c7947 */ /* 0x000fea000383ffff */
.L_x_45:
[----:B------:R-:W-:-:S07]  /*9b40*/  MOV R0, UR5 ;  /* 0x0000000500007c02 */ /* 0x000fce0008000f00 */
.L_x_141:
[----:B-1----:R1:W2:Y:S02]  /*9b50*/  SYNCS.PHASECHK.TRANS64.TRYWAIT P0, [R0+URZ], R3 ;  /* 0x00000003000075a7 */ /* 0x0022a400080011ff */
[----:B--2---:R-:W-:Y:S05]  /*9b60*/  @!P0 NANOSLEEP.SYNCS 0x989680 ;  /* 0x009896800000895d */ /* 0x004fea0003900000 */
[----:B------:R-:W2:Y:S02]  /*9b70*/  @!P0 SYNCS.PHASECHK.TRANS64 P0, [R0+URZ], R3 ;  /* 0x00000003000085a7 */ /* 0x000ea400080010ff */
[----:B--2---:R-:W-:Y:S05]  /*9b80*/  @!P0 BRA `(.L_x_141) ;  /* 0xfffffffc00f08947 */ /* 0x004fea000383ffff */
[----:B------:R-:W-:Y:S05]  /*9b90*/  BRA `(.L_x_142) ;  /* 0xffffff8c00987947 */ /* 0x000fea000383ffff */
.L_x_46:
[----:B------:R-:W-:-:S07]  /*9ba0*/  MOV R0, UR5 ;  /* 0x0000000500007c02 */ /* 0x000fce0008000f00 */
.L_x_143:
[----:B-1----:R1:W2:Y:S02]  /*9bb0*/  SYNCS.PHASECHK.TRANS64.TRYWAIT P0, [R0+URZ], R3 ;  /* 0x00000003000075a7 */ /* 0x0022a400080011ff */
[----:B--2---:R-:W-:Y:S05]  /*9bc0*/  @!P0 NANOSLEEP.SYNCS 0x989680 ;  /* 0x009896800000895d */ /* 0x004fea0003900000 */
[----:B------:R-:W2:Y:S02]  /*9bd0*/  @!P0 SYNCS.PHASECHK.TRANS64 P0, [R0+URZ], R3 ;  /* 0x00000003000085a7 */ /* 0x000ea400080010ff */
[----:B--2---:R-:W-:Y:S05]  /*9be0*/  @!P0 BRA `(.L_x_143) ;  /* 0xfffffffc00f08947 */ /* 0x004fea000383ffff */
[----:B------:R-:W-:Y:S05]  /*9bf0*/  BRA `(.L_x_144) ;  /* 0xffffff8c00a47947 */ /* 0x000fea000383ffff */
.L_x_49:
[----:B--2---:R2:W3:Y:S02]  /*9c00*/  SYNCS.PHASECHK.TRANS64.TRYWAIT P0, [R2+URZ+0x100], R5 ;  /* 0x00010005020075a7 */ /* 0x0044e400080011ff */
[----:B---3--:R-:W-:Y:S05]  /*9c10*/  @!P0 NANOSLEEP.SYNCS 0x989680 ;  /* 0x009896800000895d */ /* 0x008fea0003900000 */
[----:B------:R-:W3:Y:S02]  /*9c20*/  @!P0 SYNCS.PHASECHK.TRANS64 P0, [R2+URZ+0x100], R5 ;  /* 0x00010005020085a7 */ /* 0x000ee400080010ff */
[----:B---3--:R-:W-:Y:S05]  /*9c30*/  @!P0 BRA `(.L_x_49) ;  /* 0xfffffffc00f08947 */ /* 0x008fea000383ffff */
[----:B------:R-:W-:Y:S05]  /*9c40*/  BRA `(.L_x_145) ;  /* 0xffffff9000087947 */ /* 0x000fea000383ffff */
.L_x_50:
[----:B------:R-:W-:-:S07]  /*9c50*/  MOV R2, UR4 ;  /* 0x0000000400027c02 */ /* 0x000fce0008000f00 */
.L_x_146:
[----:B--2---:R2:W3:Y:S02]  /*9c60*/  SYNCS.PHASECHK.TRANS64.TRYWAIT P0, [R2+URZ+0xb0], R5 ;  /* 0x0000b005020075a7 */ /* 0x0044e400080011ff */
[----:B---3--:R-:W-:Y:S05]  /*9c70*/  @!P0 NANOSLEEP.SYNCS 0x989680 ;  /* 0x009896800000895d */ /* 0x008fea0003900000 */
[----:B------:R-:W3:Y:S02]  /*9c80*/  @!P0 SYNCS.PHASECHK.TRANS64 P0, [R2+URZ+0xb0], R5 ;  /* 0x0000b005020085a7 */ /* 0x000ee400080010ff */
[----:B---3--:R-:W-:Y:S05]  /*9c90*/  @!P0 BRA `(.L_x_146) ;  /* 0xfffffffc00f08947 */ /* 0x008fea000383ffff */
[----:B------:R-:W-:Y:S05]  /*9ca0*/  BRA `(.L_x_147) ;  /* 0xffffff9000187947 */ /* 0x000fea000383ffff */
.L_x_51:
[----:B--2---:R2:W3:Y:S02]  /*9cb0*/  SYNCS.PHASECHK.TRANS64.TRYWAIT P1, [R2+URZ+0xa0], R5 ;  /* 0x0000a005020075a7 */ /* 0x0044e400080211ff */
[----:B---3--:R-:W-:Y:S05]  /*9cc0*/  @!P1 NANOSLEEP.SYNCS 0x989680 ;  /* 0x009896800000995d */ /* 0x008fea0003900000 */
[----:B------:R-:W3:Y:S02]  /*9cd0*/  @!P1 SYNCS.PHASECHK.TRANS64 P1, [R2+URZ+0xa0], R5 ;  /* 0x0000a005020095a7 */ /* 0x000ee400080210ff */
[----:B---3--:R-:W-:Y:S05]  /*9ce0*/  @!P1 BRA `(.L_x_51) ;  /* 0xfffffffc00f09947 */ /* 0x008fea000383ffff */
[----:B------:R-:W-:Y:S05]  /*9cf0*/  BRA `(.L_x_148) ;  /* 0xffffff9000487947 */ /* 0x000fea000383ffff */
.L_x_54:
[----:B------:R-:W-:-:S07]  /*9d00*/  MOV R0, UR4 ;  /* 0x0000000400007c02 */ /* 0x000fce0008000f00 */
.L_x_149:
[----:B--2---:R2:W3:Y:S02]  /*9d10*/  SYNCS.PHASECHK.TRANS64.TRYWAIT P0, [R0+URZ+0xb0], R3 ;  /* 0x0000b003000075a7 */ /* 0x0044e400080011ff */
[----:B---3--:R-:W-:Y:S05]  /*9d20*/  @!P0 NANOSLEEP.SYNCS 0x989680 ;  /* 0x009896800000895d */ /* 0x008fea0003900000 */
[----:B------:R-:W3:Y:S02]  /*9d30*/  @!P0 SYNCS.PHASECHK.TRANS64 P0, [R0+URZ+0xb0], R3 ;  /* 0x0000b003000085a7 */ /* 0x000ee400080010ff */
[----:B---3--:R-:W-:Y:S05]  /*9d40*/  @!P0 BRA `(.L_x_149) ;  /* 0xfffffffc00f08947 */ /* 0x008fea000383ffff */
[----:B------:R-:W-:Y:S05]  /*9d50*/  BRA `(.L_x_53) ;  /* 0xffffff90009c7947 */ /* 0x000fea000383ffff */
.L_x_61:
[----:B-1----:R1:W2:Y:S02]  /*9d60*/  SYNCS.PHASECHK.TRANS64.TRYWAIT P1, [R0+URZ+0xa0], R5 ;  /* 0x0000a005000075a7 */ /* 0x0022a400080211ff */
[----:B--2---:R-:W-:Y:S05]  /*9d70*/  @!P1 NANOSLEEP.SYNCS 0x989680 ;  /* 0x009896800000995d */ /* 0x004fea0003900000 */
[----:B------:R-:W2:Y:S02]  /*9d80*/  @!P1 SYNCS.PHASECHK.TRANS64 P1, [R0+URZ+0xa0], R5 ;  /* 0x0000a005000095a7 */ /* 0x000ea400080210ff */
[----:B--2---:R-:W-:Y:S05]  /*9d90*/  @!P1 BRA `(.L_x_61) ;  /* 0xfffffffc00f09947 */ /* 0x004fea000383ffff */
[----:B------:R-:W-:Y:S05]  /*9da0*/  BRA `(.L_x_150) ;  /* 0xffffff9800147947 */ /* 0x000fea000383ffff */
.L_x_62:
[----:B------:R-:W-:-:S07]  /*9db0*/  MOV R3, UR31 ;  /* 0x0000001f00037c02 */ /* 0x000fce0008000f00 */
.L_x_151:
[----:B-1----:R1:W2:Y:S02]  /*9dc0*/  SYNCS.PHASECHK.TRANS64.TRYWAIT P0, [R3+URZ+0xe0], R0 ;  /* 0x0000e000030075a7 */ /* 0x0022a400080011ff */
[----:B--2---:R-:W-:Y:S05]  /*9dd0*/  @!P0 NANOSLEEP.SYNCS 0x989680 ;  /* 0x009896800000895d */ /* 0x004fea0003900000 */
[----:B------:R-:W2:Y:S02]  /*9de0*/  @!P0 SYNCS.PHASECHK.TRANS64 P0, [R3+URZ+0xe0], R0 ;  /* 0x0000e000030085a7 */ /* 0x000ea400080010ff */
[----:B--2---:R-:W-:Y:S05]  /*9df0*/  @!P0 BRA `(.L_x_151) ;  /* 0xfffffffc00f08947 */ /* 0x004fea000383ffff */
[----:B------:R-:W-:Y:S05]  /*9e00*/  BRA `(.L_x_152) ;  /* 0xffffff9800647947 */ /* 0x000fea000383ffff */
.L_x_65:
[----:B------:R-:W-:Y:S07]  /*9e10*/  MOV R0, UR5 ;  /* 0x0000000500007c02 */ /* 0x000fee0008000f00 */
.L_x_153:
[----:B-1----:R1:W2:Y:S02]  /*9e20*/  SYNCS.PHASECHK.TRANS64.TRYWAIT P0, [R0+URZ], R3 ;  /* 0x00000003000075a7 */ /* 0x0022a400080011ff */
[----:B--2---:R-:W-:Y:S05]  /*9e30*/  @!P0 NANOSLEEP.SYNCS 0x989680 ;  /* 0x009896800000895d */ /* 0x004fea0003900000 */
[----:B------:R-:W2:Y:S02]  /*9e40*/  @!P0 SYNCS.PHASECHK.TRANS64 P0, [R0+URZ], R3 ;  /* 0x00000003000085a7 */ /* 0x000ea400080010ff */
[----:B--2---:R-:W-:Y:S05]  /*9e50*/  @!P0 BRA `(.L_x_153) ;  /* 0xfffffffc00f08947 */ /* 0x004fea000383ffff */
[----:B------:R-:W-:Y:S05]  /*9e60*/  BRA `(.L_x_64) ;  /* 0xffffff9800807947 */ /* 0x000fea000383ffff */
.L_x_68:
[----:B------:R-:W-:-:S07]  /*9e70*/  MOV R0, UR4 ;  /* 0x0000000400007c02 */ /* 0x000fce0008000f00 */
.L_x_154:
[----:B--2---:R2:W4:Y:S02]  /*9e80*/  SYNCS.PHASECHK.TRANS64.TRYWAIT P0, [R0+URZ], R3 ;  /* 0x00000003000075a7 */ /* 0x00452400080011ff */
[----:B----4-:R-:W-:Y:S05]  /*9e90*/  @!P0 NANOSLEEP.SYNCS 0x989680 ;  /* 0x009896800000895d */ /* 0x010fea0003900000 */
[----:B------:R-:W4:Y:S02]  /*9ea0*/  @!P0 SYNCS.PHASECHK.TRANS64 P0, [R0+URZ], R3 ;  /* 0x00000003000085a7 */ /* 0x000f2400080010ff */
[----:B----4-:R-:W-:Y:S05]  /*9eb0*/  @!P0 BRA `(.L_x_154) ;  /* 0xfffffffc00f08947 */ /* 0x010fea000383ffff */
[----:B------:R-:W-:Y:S05]  /*9ec0*/  BRA `(.L_x_155) ;  /* 0xffffff9c005c7947 */ /* 0x000fea000383ffff */
.L_x_69:
[----:B------:R-:W-:-:S07]  /*9ed0*/  MOV R0, UR5 ;  /* 0x0000000500007c02 */ /* 0x000fce0008000f00 */
.L_x_156:
[----:B-1----:R1:W2:Y:S02]  /*9ee0*/  SYNCS.PHASECHK.TRANS64.TRYWAIT P0, [R0+URZ], R3 ;  /* 0x00000003000075a7 */ /* 0x0022a400080011ff */
[----:B--2---:R-:W-:Y:S05]  /*9ef0*/  @!P0 NANOSLEEP.SYNCS 0x989680 ;  /* 0x009896800000895d */ /* 0x004fea0003900000 */
[----:B------:R-:W2:Y:S02]  /*9f00*/  @!P0 SYNCS.PHASECHK.TRANS64 P0, [R0+URZ], R3 ;  /* 0x00000003000085a7 */ /* 0x000ea400080010ff */
[----:B--2---:R-:W-:Y:S05]  /*9f10*/  @!P0 BRA `(.L_x_156) ;  /* 0xfffffffc00f08947 */ /* 0x004fea000383ffff */
[----:B------:R-:W-:Y:S05]  /*9f20*/  BRA `(.L_x_157) ;  /* 0xffffff9c00687947 */ /* 0x000fea000383ffff */
.L_x_70:
[----:B------:R-:W-:-:S07]  /*9f30*/  MOV R0, UR5 ;  /* 0x0000000500007c02 */ /* 0x000fce0008000f00 */
.L_x_158:
[----:B-1----:R1:W2:Y:S02]  /*9f40*/  SYNCS.PHASECHK.TRANS64.TRYWAIT P0, [R0+URZ], R3 ;  /* 0x00000003000075a7 */ /* 0x0022a400080011ff */
[----:B--2---:R-:W-:Y:S05]  /*9f50*/  @!P0 NANOSLEEP.SYNCS 0x989680 ;  /* 0x009896800000895d */ /* 0x004fea0003900000 */
[----:B------:R-:W2:Y:S02]  /*9f60*/  @!P0 SYNCS.PHASECHK.TRANS64 P0, [R0+URZ], R3 ;  /* 0x00000003000085a7 */ /* 0x000ea400080010ff */
[----:B--2---:R-:W-:Y:S05]  /*9f70*/  @!P0 BRA `(.L_x_158) ;  /* 0xfffffffc00f08947 */ /* 0x004fea000383ffff */
[----:B------:R-:W-:Y:S05]  /*9f80*/  BRA `(.L_x_159) ;  /* 0xffffff9c00747947 */ /* 0x000fea000383ffff */
.L_x_71:
[----:B------:R-:W-:-:S07]  /*9f90*/  MOV R0, UR4 ;  /* 0x0000000400007c02 */ /* 0x000fce0008000f00 */
.L_x_160:
[----:B-1----:R1:W2:Y:S02]  /*9fa0*/  SYNCS.PHASECHK.TRANS64.TRYWAIT P0, [R0+URZ], R3 ;  /* 0x00000003000075a7 */ /* 0x0022a400080011ff */
[----:B--2---:R-:W-:Y:S05]  /*9fb0*/  @!P0 NANOSLEEP.SYNCS 0x989680 ;  /* 0x009896800000895d */ /* 0x004fea0003900000 */
[----:B------:R-:W2:Y:S02]  /*9fc0*/  @!P0 SYNCS.PHASECHK.TRANS64 P0, [R0+URZ], R3 ;  /* 0x00000003000085a7 */ /* 0x000ea400080010ff */
[----:B--2---:R-:W-:Y:S05]  /*9fd0*/  @!P0 BRA `(.L_x_160) ;  /* 0xfffffffc00f08947 */ /* 0x004fea000383ffff */
[----:B------:R-:W-:Y:S05]  /*9fe0*/  BRA `(.L_x_161) ;  /* 0xffffff9c00807947 */ /* 0x000fea000383ffff */
.L_x_76:
[----:B--2---:R2:W3:Y:S02]  /*9ff0*/  SYNCS.PHASECHK.TRANS64.TRYWAIT P0, [R12+URZ+0xa0], R9 ;  /* 0x0000a0090c0075a7 */ /* 0x0044e400080011ff */
[----:B---3--:R-:W-:Y:S05]  /*a000*/  @!P0 NANOSLEEP.SYNCS 0x989680 ;  /* 0x009896800000895d */ /* 0x008fea0003900000 */
[----:B------:R-:W3:Y:S02]  /*a010*/  @!P0 SYNCS.PHASECHK.TRANS64 P0, [R12+URZ+0xa0], R9 ;  /* 0x0000a0090c0085a7 */ /* 0x000ee400080010ff */
[----:B---3--:R-:W-:Y:S05]  /*a020*/  @!P0 BRA `(.L_x_76) ;  /* 0xfffffffc00f08947 */ /* 0x008fea000383ffff */
[----:B------:R-:W-:Y:S05]  /*a030*/  BRA `(.L_x_162) ;  /* 0xffffffa000b07947 */ /* 0x000fea000383ffff */
.L_x_79:
[----:B------:R-:W-:Y:S07]  /*a040*/  MOV R0, UR21 ;  /* 0x0000001500007c02 */ /* 0x000fee0008000f00 */
.L_x_163:
[----:B--2---:R2:W3:Y:S02]  /*a050*/  SYNCS.PHASECHK.TRANS64.TRYWAIT P2, [R0+URZ+0x98], R11 ;  /* 0x0000980b000075a7 */ /* 0x0044e400080411ff */
[----:B---3--:R-:W-:Y:S05]  /*a060*/  @!P2 NANOSLEEP.SYNCS 0x989680 ;  /* 0x009896800000a95d */ /* 0x008fea0003900000 */
[----:B------:R-:W3:Y:S02]  /*a070*/  @!P2 SYNCS.PHASECHK.TRANS64 P2, [R0+URZ+0x98], R11 ;  /* 0x0000980b0000a5a7 */ /* 0x000ee400080410ff */
[----:B---3--:R-:W-:Y:S05]  /*a080*/  @!P2 BRA `(.L_x_163) ;  /* 0xfffffffc00f0a947 */ /* 0x008fea000383ffff */
[----:B------:R-:W-:Y:S05]  /*a090*/  BRA `(.L_x_78) ;  /* 0xffffffa800187947 */ /* 0x000fea000383ffff */
.L_x_82:
[----:B--2---:R-:W-:Y:S07]  /*a0a0*/  MOV R0, UR21 ;  /* 0x0000001500007c02 */ /* 0x004fee0008000f00 */
.L_x_164:
[----:B--2---:R2:W3:Y:S02]  /*a0b0*/  SYNCS.PHASECHK.TRANS64.TRYWAIT P0, [R0+URZ+0x70], R9 ;  /* 0x00007009000075a7 */ /* 0x0044e400080011ff */
[----:B---3--:R-:W-:Y:S05]  /*a0c0*/  @!P0 NANOSLEEP.SYNCS 0x989680 ;  /* 0x009896800000895d */ /* 0x008fea0003900000 */
[----:B------:R-:W3:Y:S02]  /*a0d0*/  @!P0 SYNCS.PHASECHK.TRANS64 P0, [R0+URZ+0x70], R9 ;  /* 0x00007009000085a7 */ /* 0x000ee400080010ff */
[----:B---3--:R-:W-:Y:S05]  /*a0e0*/  @!P0 BRA `(.L_x_164) ;  /* 0xfffffffc00f08947 */ /* 0x008fea000383ffff */
[----:B------:R-:W-:Y:S05]  /*a0f0*/  BRA `(.L_x_165) ;  /* 0xffffffa800747947 */ /* 0x000fea000383ffff */
.L_x_83:
[----:B------:R-:W-:Y:S07]  /*a100*/  MOV R0, UR21 ;  /* 0x0000001500007c02 */ /* 0x000fee0008000f00 */
.L_x_166:
[----:B--2---:R2:W3:Y:S02]  /*a110*/  SYNCS.PHASECHK.TRANS64.TRYWAIT P0, [R0+URZ+0x78], R9 ;  /* 0x00007809000075a7 */ /* 0x0044e400080011ff */
[----:B---3--:R-:W-:Y:S05]  /*a120*/  @!P0 NANOSLEEP.SYNCS 0x989680 ;  /* 0x009896800000895d */ /* 0x008fea0003900000 */
[----:B------:R-:W3:Y:S02]  /*a130*/  @!P0 SYNCS.PHASECHK.TRANS64 P0, [R0+URZ+0x78], R9 ;  /* 0x00007809000085a7 */ /* 0x000ee400080010ff */
[----:B---3--:R-:W-:Y:S05]  /*a140*/  @!P0 BRA `(.L_x_166) ;  /* 0xfffffffc00f08947 */ /* 0x008fea000383ffff */
[----:B------:R-:W-:Y:S05]  /*a150*/  BRA `(.L_x_167) ;  /* 0xffffffa800ac7947 */ /* 0x000fea000383ffff */
.L_x_84:
[----:B------:R-:W-:Y:S07]  /*a160*/  MOV R0, UR21 ;  /* 0x0000001500007c02 */ /* 0x000fee0008000f00 */
.L_x_168:
[----:B--2---:R2:W3:Y:S02]  /*a170*/  SYNCS.PHASECHK.TRANS64.TRYWAIT P0, [R0+URZ+0x80], R9 ;  /* 0x00008009000075a7 */ /* 0x0044e400080011ff */
[----:B---3--:R-:W-:Y:S05]  /*a180*/  @!P0 NANOSLEEP.SYNCS 0x989680 ;  /* 0x009896800000895d */ /* 0x008fea0003900000 */
[----:B------:R-:W3:Y:S02]  /*a190*/  @!P0 SYNCS.PHASECHK.TRANS64 P0, [R0+URZ+0x80], R9 ;  /* 0x00008009000085a7 */ /* 0x000ee400080010ff */
[----:B---3--:R-:W-:Y:S05]  /*a1a0*/  @!P0 BRA `(.L_x_168) ;  /* 0xfffffffc00f08947 */ /* 0x008fea000383ffff */
[----:B------:R-:W-:Y:S05]  /*a1b0*/  BRA `(.L_x_169) ;  /* 0xffffffa800f07947 */ /* 0x000fea000383ffff */
.L_x_85:
[----:B------:R-:W-:Y:S07]  /*a1c0*/  MOV R0, UR21 ;  /* 0x0000001500007c02 */ /* 0x000fee0008000f00 */
.L_x_170:
[----:B--2---:R2:W3:Y:S02]  /*a1d0*/  SYNCS.PHASECHK.TRANS64.TRYWAIT P0, [R0+URZ+0x88], R9 ;  /* 0x00008809000075a7 */ /* 0x0044e400080011ff */
[----:B---3--:R-:W-:Y:S05]  /*a1e0*/  @!P0 NANOSLEEP.SYNCS 0x989680 ;  /* 0x009896800000895d */ /* 0x008fea0003900000 */
[----:B------:R-:W3:Y:S02]  /*a1f0*/  @!P0 SYNCS.PHASECHK.TRANS64 P0, [R0+URZ+0x88], R9 ;  /* 0x00008809000085a7 */ /* 0x000ee400080010ff */
[----:B---3--:R-:W-:Y:S05]  /*a200*/  @!P0 BRA `(.L_x_170) ;  /* 0xfffffffc00f08947 */ /* 0x008fea000383ffff */
[----:B------:R-:W-:Y:S05]  /*a210*/  BRA `(.L_x_171) ;  /* 0xffffffac00307947 */ /* 0x000fea000383ffff */
.L_x_87:
[----:B------:R-:W-:-:S07]  /*a220*/  MOV R0, UR21 ;  /* 0x0000001500007c02 */ /* 0x000fce0008000f00 */
.L_x_172:
[----:B---3--:R3:W4:Y:S02]  /*a230*/  SYNCS.PHASECHK.TRANS64.TRYWAIT P0, [R0+URZ+0x70], R3 ;  /* 0x00007003000075a7 */ /* 0x00872400080011ff */
[----:B----4-:R-:W-:Y:S05]  /*a240*/  @!P0 NANOSLEEP.SYNCS 0x989680 ;  /* 0x009896800000895d */ /* 0x010fea0003900000 */
[----:B------:R-:W4:Y:S02]  /*a250*/  @!P0 SYNCS.PHASECHK.TRANS64 P0, [R0+URZ+0x70], R3 ;  /* 0x00007003000085a7 */ /* 0x000f2400080010ff */
[----:B----4-:R-:W-:Y:S05]  /*a260*/  @!P0 BRA `(.L_x_172) ;  /* 0xfffffffc00f08947 */ /* 0x010fea000383ffff */
[----:B------:R-:W-:Y:S05]  /*a270*/  BRA `(.L_x_173) ;  /* 0xffffffac00a47947 */ /* 0x000fea000383ffff */
.L_x_88:
[----:B---3--:R-:W-:-:S07]  /*a280*/  MOV R0, UR21 ;  /* 0x0000001500007c02 */ /* 0x008fce0008000f00 */
.L_x_174:
[----:B---3--:R3:W4:Y:S02]  /*a290*/  SYNCS.PHASECHK.TRANS64.TRYWAIT P0, [R0+URZ+0x78], R3 ;  /* 0x00007803000075a7 */ /* 0x00872400080011ff */
[----:B----4-:R-:W-:Y:S05]  /*a2a0*/  @!P0 NANOSLEEP.SYNCS 0x989680 ;  /* 0x009896800000895d */ /* 0x010fea0003900000 */
[----:B------:R-:W4:Y:S02]  /*a2b0*/  @!P0 SYNCS.PHASECHK.TRANS64 P0, [R0+URZ+0x78], R3 ;  /* 0x00007803000085a7 */ /* 0x000f2400080010ff */
[----:B----4-:R-:W-:Y:S05]  /*a2c0*/  @!P0 BRA `(.L_x_174) ;  /* 0xfffffffc00f08947 */ /* 0x010fea000383ffff */
[----:B------:R-:W-:Y:S05]  /*a2d0*/  BRA `(.L_x_175) ;  /* 0xffffffac00947947 */ /* 0x000fea000383ffff */
.L_x_89:
[----:B---3--:R-:W-:-:S07]  /*a2e0*/  MOV R0, UR21 ;  /* 0x0000001500007c02 */ /* 0x008fce0008000f00 */
.L_x_176:
[----:B---3--:R3:W4:Y:S02]  /*a2f0*/  SYNCS.PHASECHK.TRANS64.TRYWAIT P0, [R0+URZ+0x80], R3 ;  /* 0x00008003000075a7 */ /* 0x00872400080011ff */
[----:B----4-:R-:W-:Y:S05]  /*a300*/  @!P0 NANOSLEEP.SYNCS 0x989680 ;  /* 0x009896800000895d */ /* 0x010fea0003900000 */
[----:B------:R-:W4:Y:S02]  /*a310*/  @!P0 SYNCS.PHASECHK.TRANS64 P0, [R0+URZ+0x80], R3 ;  /* 0x00008003000085a7 */ /* 0x000f2400080010ff */
[----:B----4-:R-:W-:Y:S05]  /*a320*/  @!P0 BRA `(.L_x_176) ;  /* 0xfffffffc00f08947 */ /* 0x010fea000383ffff */
[----:B------:R-:W-:Y:S05]  /*a330*/  BRA `(.L_x_177) ;  /* 0xffffffac00847947 */ /* 0x000fea000383ffff */
.L_x_91:
[----:B-1----:R1:W2:Y:S02]  /*a340*/  SYNCS.PHASECHK.TRANS64.TRYWAIT P0, [R3+URZ+0xa0], R0 ;  /* 0x0000a000030075a7 */ /* 0x0022a400080011ff */
[----:B--2---:R-:W-:Y:S05]  /*a350*/  @!P0 NANOSLEEP.SYNCS 0x989680 ;  /* 0x009896800000895d */ /* 0x004fea0003900000 */
[----:B------:R-:W2:Y:S02]  /*a360*/  @!P0 SYNCS.PHASECHK.TRANS64 P0, [R3+URZ+0xa0], R0 ;  /* 0x0000a000030085a7 */ /* 0x000ea400080010ff */
[----:B--2---:R-:W-:Y:S05]  /*a370*/  @!P0 BRA `(.L_x_91) ;  /* 0xfffffffc00f08947 */ /* 0x004fea000383ffff */
[----:B------:R-:W-:Y:S05]  /*a380*/  BRA `(.L_x_178) ;  /* 0xffffffb000547947 */ /* 0x000fea000383ffff */
.L_x_102:
[----:B--2---:R2:W1:Y:S02]  /*a390*/  SYNCS.PHASECHK.TRANS64.TRYWAIT P1, [R2+URZ+0x50], R3 ;  /* 0x00005003020075a7 */ /* 0x00446400080211ff */
[----:B-1----:R-:W-:Y:S05]  /*a3a0*/  @!P1 NANOSLEEP.SYNCS 0x989680 ;  /* 0x009896800000995d */ /* 0x002fea0003900000 */
[----:B------:R-:W1:Y:S02]  /*a3b0*/  @!P1 SYNCS.PHASECHK.TRANS64 P1, [R2+URZ+0x50], R3 ;  /* 0x00005003020095a7 */ /* 0x000e6400080210ff */
[----:B-1----:R-:W-:Y:S05]  /*a3c0*/  @!P1 BRA `(.L_x_102) ;  /* 0xfffffffc00f09947 */ /* 0x002fea000383ffff */
[----:B------:R-:W-:Y:S05]  /*a3d0*/  BRA `(.L_x_101) ;  /* 0xffffffbc00cc7947 */ /* 0x000fea000383ffff */
.L_x_104:
[----:B--2---:R2:W4:Y:S02]  /*a3e0*/  SYNCS.PHASECHK.TRANS64.TRYWAIT P0, [R71+URZ+0xc0], R4 ;  /* 0x0000c004470075a7 */ /* 0x00452400080011ff */
[----:B----4-:R-:W-:Y:S05]  /*a3f0*/  @!P0 NANOSLEEP.SYNCS 0x989680 ;  /* 0x009896800000895d */ /* 0x010fea0003900000 */
[----:B------:R-:W4:Y:S02]  /*a400*/  @!P0 SYNCS.PHASECHK.TRANS64 P0, [R71+URZ+0xc0], R4 ;  /* 0x0000c004470085a7 */ /* 0x000f2400080010ff */
[----:B----4-:R-:W-:Y:S05]  /*a410*/  @!P0 BRA `(.L_x_104) ;  /* 0xfffffffc00f08947 */ /* 0x010fea000383ffff */
[----:B------:R-:W-:Y:S05]  /*a420*/  BRA `(.L_x_103) ;  /* 0xffffffc0001c7947 */ /* 0x000fea000383ffff */
.L_x_112:
[----:B---3--:R3:W4:Y:S02]  /*a430*/  SYNCS.PHASECHK.TRANS64.TRYWAIT P0, [R112+URZ+0x50], R3 ;  /* 0x00005003700075a7 */ /* 0x00872400080011ff */
[----:B----4-:R-:W-:Y:S05]  /*a440*/  @!P0 NANOSLEEP.SYNCS 0x989680 ;  /* 0x009896800000895d */ /* 0x010fea0003900000 */
[----:B------:R-:W4:Y:S02]  /*a450*/  @!P0 SYNCS.PHASECHK.TRANS64 P0, [R112+URZ+0x50], R3 ;  /* 0x00005003700085a7 */ /* 0x000f2400080010ff */
[----:B----4-:R-:W-:Y:S05]  /*a460*/  @!P0 BRA `(.L_x_112) ;  /* 0xfffffffc00f08947 */ /* 0x010fea000383ffff */
[----:B------:R-:W-:Y:S05]  /*a470*/  BRA `(.L_x_111) ;  /* 0xffffffcc00107947 */ /* 0x000fea000383ffff */
.L_x_120:
[----:B---3--:R3:W4:Y:S02]  /*a480*/  SYNCS.PHASECHK.TRANS64.TRYWAIT P0, [R112+URZ+0x50], R5 ;  /* 0x00005005700075a7 */ /* 0x00872400080011ff */
[----:B----4-:R-:W-:Y:S05]  /*a490*/  @!P0 NANOSLEEP.SYNCS 0x989680 ;  /* 0x009896800000895d */ /* 0x010fea0003900000 */
[----:B------:R-:W4:Y:S02]  /*a4a0*/  @!P0 SYNCS.PHASECHK.TRANS64 P0, [R112+URZ+0x50], R5 ;  /* 0x00005005700085a7 */ /* 0x000f2400080010ff */
[----:B----4-:R-:W-:Y:S05]  /*a4b0*/  @!P0 BRA `(.L_x_120) ;  /* 0xfffffffc00f08947 */ /* 0x010fea000383ffff */
[----:B------:R-:W-:Y:S05]  /*a4c0*/  BRA `(.L_x_119) ;  /* 0xffffffd800507947 */ /* 0x000fea000383ffff */
.L_x_128:
[----:B---3--:R3:W4:Y:S02]  /*a4d0*/  SYNCS.PHASECHK.TRANS64.TRYWAIT P0, [R102+URZ+0x50], R3 ;  /* 0x00005003660075a7 */ /* 0x00872400080011ff */
[----:B----4-:R-:W-:Y:S05]  /*a4e0*/  @!P0 NANOSLEEP.SYNCS 0x989680 ;  /* 0x009896800000895d */ /* 0x010fea0003900000 */
[----:B------:R-:W4:Y:S02]  /*a4f0*/  @!P0 SYNCS.PHASECHK.TRANS64 P0, [R102+URZ+0x50], R3 ;  /* 0x00005003660085a7 */ /* 0x000f2400080010ff */
[----:B----4-:R-:W-:Y:S05]  /*a500*/  @!P0 BRA `(.L_x_128) ;  /* 0xfffffffc00f08947 */ /* 0x010fea000383ffff */
[----:B------:R-:W-:Y:S05]  /*a510*/  BRA `(.L_x_127) ;  /* 0xffffffe4009c7947 */ /* 0x000fea000383ffff */
        .weak           $__internal_0_$__cuda_sm10x_tcgen05_guardrail_trap_col_being_dealloced_not_returned_by_alloc
        .type           $__internal_0_$__cuda_sm10x_tcgen05_guardrail_trap_col_being_dealloced_not_returned_by_alloc,@function
        .size           $__internal_0_$__cuda_sm10x_tcgen05_guardrail_trap_col_being_dealloced_not_returned_by_alloc,($__internal_1_$__cuda_sm10x_tcgen05_guardrail_trap_phase_invalid_during_alloc - $__internal_0_$__cuda_sm10x_tcgen05_guardrail_trap_col_being_dealloced_not_returned_by_alloc)
$__internal_0_$__cuda_sm10x_tcgen05_guardrail_trap_col_being_dealloced_not_returned_by_alloc:
[----:B------:R-:W-:Y:S05]  /*a520*/  BPT.TRAP 0x1 ;  /* 0x000000040000795c */ /* 0x000fea0000300000 */
[----:B------:R-:W-:-:S04]  /*a530*/  HFMA2 R3, -RZ, RZ, 0, 0 ;  /* 0x00000000ff037431 */ /* 0x000fc800000001ff */
[----:B------:R-:W-:Y:S05]  /*a540*/  RET.REL.NODEC R2 `(_ZN7cutlass13device_kernelINS_4gemm6kernel13GemmUniversalIN4cute5tupleIJiiiiEEENS1_10collective13CollectiveMmaINS1_35MainloopSm100TmaUmmaWarpSpecializedILi5ELi2ELi4ENS5_IJNS4_1CILi2EEESB_NSA_ILi1EEEEEEEENS5_IJNSA_ILi64EEENSA_ILi256EEENSA_ILi128EEEEEENS_12float_e5m2_tENS5_IJlSC_lEEESJ_SK_NS4_8TiledMMAINS4_8MMA_AtomIJNS4_10MMA_TraitsINS4_19SM100_MMA_F8F6F4_SSEJSJ_SJ_fSF_SG_NS4_17integral_constantINS4_4UMMA5MajorELSR_0EEESS_NSP_INSQ_7ScaleInELST_0EEESU_EEEEEENS4_6LayoutINS5_IJSC_SC_SC_EEENS5_IJNSA_ILi0EEESZ_SZ_EEEEENS5_IJNS4_10UnderscoreES12_S12_EEEEENS4_23SM90_TMA_LOAD_MULTICASTENS4_14ComposedLayoutINS4_7SwizzleILi3ELi4ELi3EEENS4_18smem_ptr_flag_bitsILi8EEENSX_INS5_IJNSA_ILi8EEESH_EEENS5_IJSH_SC_EEEEEEEvNS4_8identityES15_S1F_vS1G_EENS_8epilogue10collective18CollectiveEpilogueINS1I_23Sm100TmaWarpSpecializedILi4ELi2ELi32ELb0ELb0EEEJSI_NS5_IJNSX_ISF_SC_EES1N_EEESJ_SK_SJ_SK_NS1I_6fusion15FusionCallbacksIS1M_NS1P_17LinearCombinationISJ_fSJ_fLNS_15FloatRoundStyleE2EEESI_S1O_JEEENS4_5SM1004TMEM4LOAD26SM100_TMEM_LOAD_16dp32b32xENS4_13SM90_TMA_LOADENS16_INS17_ILi2ELi4ELi3EEES1A_NSX_INS5_IJS1B_SF_EEENS5_IJSF_SC_EEEEEEENS4_39AutoVectorizingCopyWithAssumedAlignmentILi128EEENS4_14SM90_TMA_STOREES24_S26_S26_EEEvvEEEEvNT_6ParamsE) ;  /* 0xffffff5802ac7950 */ /* 0x000fea0003c3ffff */
        .weak           $__internal_1_$__cuda_sm10x_tcgen05_guardrail_trap_phase_invalid_during_alloc
        .type           $__internal_1_$__cuda_sm10x_tcgen05_guardrail_trap_phase_invalid_during_alloc,@function
        .size           $__internal_1_$__cuda_sm10x_tcgen05_guardrail_trap_phase_invalid_during_alloc,($__internal_2_$__cuda_sm10x_tcgen05_guardrail_trap_unallocated_columns_being_dealloced - $__internal_1_$__cuda_sm10x_tcgen05_guardrail_trap_phase_invalid_during_alloc)
$__internal_1_$__cuda_sm10x_tcgen05_guardrail_trap_phase_invalid_during_alloc:
[----:B------:R-:W-:Y:S05]  /*a550*/  BPT.TRAP 0x1 ;  /* 0x000000040000795c */ /* 0x000fea0000300000 */
[----:B------:R-:W-:-:S04]  /*a560*/  MOV R5, 0x0 ;  /* 0x0000000000057802 */ /* 0x000fc80000000f00 */
[----:B------:R-:W-:Y:S05]  /*a570*/  RET.REL.NODEC R4 `(_ZN7cutlass13device_kernelINS_4gemm6kernel13GemmUniversalIN4cute5tupleIJiiiiEEENS1_10collective13CollectiveMmaINS1_35MainloopSm100TmaUmmaWarpSpecializedILi5ELi2ELi4ENS5_IJNS4_1CILi2EEESB_NSA_ILi1EEEEEEEENS5_IJNSA_ILi64EEENSA_ILi256EEENSA_ILi128EEEEEENS_12float_e5m2_tENS5_IJlSC_lEEESJ_SK_NS4_8TiledMMAINS4_8MMA_AtomIJNS4_10MMA_TraitsINS4_19SM100_MMA_F8F6F4_SSEJSJ_SJ_fSF_SG_NS4_17integral_constantINS4_4UMMA5MajorELSR_0EEESS_NSP_INSQ_7ScaleInELST_0EEESU_EEEEEENS4_6LayoutINS5_IJSC_SC_SC_EEENS5_IJNSA_ILi0EEESZ_SZ_EEEEENS5_IJNS4_10UnderscoreES12_S12_EEEEENS4_23SM90_TMA_LOAD_MULTICASTENS4_14ComposedLayoutINS4_7SwizzleILi3ELi4ELi3EEENS4_18smem_ptr_flag_bitsILi8EEENSX_INS5_IJNSA_ILi8EEESH_EEENS5_IJSH_SC_EEEEEEEvNS4_8identityES15_S1F_vS1G_EENS_8epilogue10collective18CollectiveEpilogueINS1I_23Sm100TmaWarpSpecializedILi4ELi2ELi32ELb0ELb0EEEJSI_NS5_IJNSX_ISF_SC_EES1N_EEESJ_SK_SJ_SK_NS1I_6fusion15FusionCallbacksIS1M_NS1P_17LinearCombinationISJ_fSJ_fLNS_15FloatRoundStyleE2EEESI_S1O_JEEENS4_5SM1004TMEM4LOAD26SM100_TMEM_LOAD_16dp32b32xENS4_13SM90_TMA_LOADENS16_INS17_ILi2ELi4ELi3EEES1A_NSX_INS5_IJS1B_SF_EEENS5_IJSF_SC_EEEEEEENS4_39AutoVectorizingCopyWithAssumedAlignmentILi128EEENS4_14SM90_TMA_STOREES24_S26_S26_EEEvvEEEEvNT_6ParamsE) ;  /* 0xffffff5804a07950 */ /* 0x000fea0003c3ffff */
        .weak           $__internal_2_$__cuda_sm10x_tcgen05_guardrail_trap_unallocated_columns_being_dealloced
        .type           $__internal_2_$__cuda_sm10x_tcgen05_guardrail_trap_unallocated_columns_being_dealloced,@function
        .size           $__internal_2_$__cuda_sm10x_tcgen05_guardrail_trap_unallocated_columns_being_dealloced,(.L_x_180 - $__internal_2_$__cuda_sm10x_tcgen05_guardrail_trap_unallocated_columns_being_dealloced)
$__internal_2_$__cuda_sm10x_tcgen05_guardrail_trap_unallocated_columns_being_dealloced:
[----:B------:R-:W-:Y:S05]  /*a580*/  BPT.TRAP 0x1 ;  /* 0x000000040000795c */ /* 0x000fea0000300000 */
[----:B------:R-:W-:-:S04]  /*a590*/  HFMA2 R3, -RZ, RZ, 0, 0 ;  /* 0x00000000ff037431 */ /* 0x000fc800000001ff */
[----:B------:R-:W-:Y:S05]  /*a5a0*/  RET.REL.NODEC R2 `(_ZN7cutlass13device_kernelINS_4gemm6kernel13GemmUniversalIN4cute5tupleIJiiiiEEENS1_10collective13CollectiveMmaINS1_35MainloopSm100TmaUmmaWarpSpecializedILi5ELi2ELi4ENS5_IJNS4_1CILi2EEESB_NSA_ILi1EEEEEEEENS5_IJNSA_ILi64EEENSA_ILi256EEENSA_ILi128EEEEEENS_12float_e5m2_tENS5_IJlSC_lEEESJ_SK_NS4_8TiledMMAINS4_8MMA_AtomIJNS4_10MMA_TraitsINS4_19SM100_MMA_F8F6F4_SSEJSJ_SJ_fSF_SG_NS4_17integral_constantINS4_4UMMA5MajorELSR_0EEESS_NSP_INSQ_7ScaleInELST_0EEESU_EEEEEENS4_6LayoutINS5_IJSC_SC_SC_EEENS5_IJNSA_ILi0EEESZ_SZ_EEEEENS5_IJNS4_10UnderscoreES12_S12_EEEEENS4_23SM90_TMA_LOAD_MULTICASTENS4_14ComposedLayoutINS4_7SwizzleILi3ELi4ELi3EEENS4_18smem_ptr_flag_bitsILi8EEENSX_INS5_IJNSA_ILi8EEESH_EEENS5_IJSH_SC_EEEEEEEvNS4_8identityES15_S1F_vS1G_EENS_8epilogue10collective18CollectiveEpilogueINS1I_23Sm100TmaWarpSpecializedILi4ELi2ELi32ELb0ELb0EEEJSI_NS5_IJNSX_ISF_SC_EES1N_EEESJ_SK_SJ_SK_NS1I_6fusion15FusionCallbacksIS1M_NS1P_17LinearCombinationISJ_fSJ_fLNS_15FloatRoundStyleE2EEESI_S1O_JEEENS4_5SM1004TMEM4LOAD26SM100_TMEM_LOAD_16dp32b32xENS4_13SM90_TMA_LOADENS16_INS17_ILi2ELi4ELi3EEES1A_NSX_INS5_IJS1B_SF_EEENS5_IJSF_SC_EEEEEEENS4_39AutoVectorizingCopyWithAssumedAlignmentILi128EEENS4_14SM90_TMA_STOREES24_S26_S26_EEEvvEEEEvNT_6ParamsE) ;  /* 0xffffff5802947950 */ /* 0x000fea0003c3ffff */
.L_x_179:
[----:B------:R-:W-:-:S00]  /*a5b0*/  BRA `(.L_x_179) ;  /* 0xfffffffc00fc7947 */ /* 0x000fc0000383ffff */
[----:B------:R-:W-:-:S00]  /*a5c0*/  NOP ;  /* 0x0000000000007918 */ /* 0x000fc00000000000 */
        /* <DEDUP_REMOVED lines=11> */
.L_x_180:


//--------------------- .nv.global.init           --------------------------
	.section	.nv.global.init,"aw",@progbits
.nv.global.init:
	.type		$str$27,@object
	.size		$str$27,($str$28 - $str$27)
$str$27:
        /*0000*/ 	.byte	0x28, 0x61, 0x64, 0x64, 0x72, 0x65, 0x73, 0x73, 0x20, 0x26, 0x20, 0x6d, 0x61, 0x73, 0x6b, 0x29
        /*0010*/ 	.byte	0x20, 0x3d, 0x3d, 0x20, 0x30, 0x00
	.type		$str$28,@object
	.size		$str$28,($str$26 - $str$28)
$str$28:
        /*0016*/ 	.byte	0x2f, 0x74, 0x6d, 0x70, 0x2f, 0x63, 0x75, 0x74, 0x6c, 0x61, 0x73, 0x73, 0x5f, 0x73, 0x77, 0x65
        /*0026*/ 	.byte	0x65, 0x70, 0x5f, 0x73, 0x72, 0x63, 0x2f, 0x69, 0x6e, 0x63, 0x6c, 0x75, 0x64, 0x65, 0x2f, 0x63
        /*0036*/ 	.byte	0x75, 0x74, 0x65, 0x2f, 0x70, 0x6f, 0x69, 0x6e, 0x74, 0x65, 0x72, 0x5f, 0x66, 0x6c, 0x61, 0x67
        /*0046*/ 	.byte	0x67, 0x65, 0x64, 0x2e, 0x68, 0x70, 0x70, 0x00
	.type		$str$26,@object
	.size		$str$26,($str$25 - $str$26)
$str$26:
        /*004e*/ 	.byte	0x2f, 0x74, 0x6d, 0x70, 0x2f, 0x63, 0x75, 0x74, 0x6c, 0x61, 0x73, 0x73, 0x5f, 0x73, 0x77, 0x65
        /*005e*/ 	.byte	0x65, 0x70, 0x5f, 0x73, 0x72, 0x63, 0x2f, 0x69, 0x6e, 0x63, 0x6c, 0x75, 0x64, 0x65, 0x2f, 0x63
        /*006e*/ 	.byte	0x75, 0x74, 0x65, 0x2f, 0x61, 0x74, 0x6f, 0x6d, 0x2f, 0x63, 0x6f, 0x70, 0x79, 0x5f, 0x74, 0x72
        /*007e*/ 	.byte	0x61, 0x69, 0x74, 0x73, 0x5f, 0x73, 0x6d, 0x31, 0x30, 0x30, 0x2e, 0x68, 0x70, 0x70, 0x00
	.type		$str$25,@object
	.size		$str$25,(__unnamed_1 - $str$25)
$str$25:
        /*008d*/ 	.byte	0x28, 0x28, 0x75, 0x69, 0x6e, 0x74, 0x33, 0x32, 0x5f, 0x74, 0x28, 0x74, 0x68, 0x72, 0x65, 0x61
        /*009d*/ 	.byte	0x64, 0x49, 0x64, 0x78, 0x2e, 0x78, 0x29, 0x20, 0x2f, 0x20, 0x33, 0x32, 0x29, 0x20, 0x25, 0x20
        /*00ad*/ 	.byte	0x34, 0x29, 0x20, 0x3d, 0x3d, 0x20, 0x28, 0x28, 0x28, 0x74, 0x6d, 0x65, 0x6d, 0x5f, 0x61, 0x64
        /*00bd*/ 	.byte	0x64, 0x72, 0x20, 0x3e, 0x3e, 0x20, 0x31, 0x36, 0x29, 0x20, 0x2f, 0x20, 0x33, 0x32, 0x29, 0x20
        /*00cd*/ 	.byte	0x25, 0x20, 0x34, 0x29, 0x00
	.type		__unnamed_1,@object
	.size		__unnamed_1,(__unnamed_2 - __unnamed_1)
__unnamed_1:
        /*00d2*/ 	.byte	0x61, 0x75, 0x74, 0x6f, 0x20, 0x63, 0x75, 0x74, 0x65, 0x3a, 0x3a, 0x61, 0x73, 0x5f, 0x70, 0x6f
        /* <DEDUP_REMOVED lines=24> */
        /*0262*/ 	.byte	0x3c, 0x34, 0x30, 0x39, 0x36, 0x3e, 0x3e, 0x3e, 0x3e, 0x5d, 0x00
	.type		__unnamed_2,@object
	.size		__unnamed_2,(__unnamed_3 - __unnamed_2)
__unnamed_2:
        /* <DEDUP_REMOVED lines=26> */
	.type		__unnamed_3,@object
	.size		__unnamed_3,(.L_3 - __unnamed_3)
__unnamed_3:
        /* <DEDUP_REMOVED lines=40> */
        /*0688*/ 	.byte	0x74, 0x65, 0x3a, 0x3a, 0x43, 0x3c, 0x30, 0x3e, 0x3e, 0x3e, 0x3e, 0x5d, 0x00
.L_3:


//--------------------- .nv.shared._ZN7cutlass13device_kernelINS_4gemm6kernel13GemmUniversalIN4cute5tupleIJiiiiEEENS1_10collective13CollectiveMmaINS1_35MainloopSm100TmaUmmaWarpSpecializedILi5ELi2ELi4ENS5_IJNS4_1CILi2EEESB_NSA_ILi1EEEEEEEENS5_IJNSA_ILi64EEENSA_ILi256EEENSA_ILi128EEEEEENS_12float_e5m2_tENS5_IJlSC_lEEESJ_SK_NS4_8TiledMMAINS4_8MMA_AtomIJNS4_10MMA_TraitsINS4_19SM100_MMA_F8F6F4_SSEJSJ_SJ_fSF_SG_NS4_17integral_constantINS4_4UMMA5MajorELSR_0EEESS_NSP_INSQ_7ScaleInELST_0EEESU_EEEEEENS4_6LayoutINS5_IJSC_SC_SC_EEENS5_IJNSA_ILi0EEESZ_SZ_EEEEENS5_IJNS4_10UnderscoreES12_S12_EEEEENS4_23SM90_TMA_LOAD_MULTICASTENS4_14ComposedLayoutINS4_7SwizzleILi3ELi4ELi3EEENS4_18smem_ptr_flag_bitsILi8EEENSX_INS5_IJNSA_ILi8EEESH_EEENS5_IJSH_SC_EEEEEEEvNS4_8identityES15_S1F_vS1G_EENS_8epilogue10collective18CollectiveEpilogueINS1I_23Sm100TmaWarpSpecializedILi4ELi2ELi32ELb0ELb0EEEJSI_NS5_IJNSX_ISF_SC_EES1N_EEESJ_SK_SJ_SK_NS1I_6fusion15FusionCallbacksIS1M_NS1P_17LinearCombinationISJ_fSJ_fLNS_15FloatRoundStyleE2EEESI_S1O_JEEENS4_5SM1004TMEM4LOAD26SM100_TMEM_LOAD_16dp32b32xENS4_13SM90_TMA_LOADENS16_INS17_ILi2ELi4ELi3EEES1A_NSX_INS5_IJS1B_SF_EEENS5_IJSF_SC_EEEEEEENS4_39AutoVectorizingCopyWithAssumedAlignmentILi128EEENS4_14SM90_TMA_STOREES24_S26_S26_EEEvvEEEEvNT_6ParamsE --------------------------
	.section	.nv.shared._ZN7cutlass13device_kernelINS_4gemm6kernel13GemmUniversalIN4cute5tupleIJiiiiEEENS1_10collective13CollectiveMmaINS1_35MainloopSm100TmaUmmaWarpSpecializedILi5ELi2ELi4ENS5_IJNS4_1CILi2EEESB_NSA_ILi1EEEEEEEENS5_IJNSA_ILi64EEENSA_ILi256EEENSA_ILi128EEEEEENS_12float_e5m2_tENS5_IJlSC_lEEESJ_SK_NS4_8TiledMMAINS4_8MMA_AtomIJNS4_10MMA_TraitsINS4_19SM100_MMA_F8F6F4_SSEJSJ_SJ_fSF_SG_NS4_17integral_constantINS4_4UMMA5MajorELSR_0EEESS_NSP_INSQ_7ScaleInELST_0EEESU_EEEEEENS4_6LayoutINS5_IJSC_SC_SC_EEENS5_IJNSA_ILi0EEESZ_SZ_EEEEENS5_IJNS4_10UnderscoreES12_S12_EEEEENS4_23SM90_TMA_LOAD_MULTICASTENS4_14ComposedLayoutINS4_7SwizzleILi3ELi4ELi3EEENS4_18smem_ptr_flag_bitsILi8EEENSX_INS5_IJNSA_ILi8EEESH_EEENS5_IJSH_SC_EEEEEEEvNS4_8identityES15_S1F_vS1G_EENS_8epilogue10collective18CollectiveEpilogueINS1I_23Sm100TmaWarpSpecializedILi4ELi2ELi32ELb0ELb0EEEJSI_NS5_IJNSX_ISF_SC_EES1N_EEESJ_SK_SJ_SK_NS1I_6fusion15FusionCallbacksIS1M_NS1P_17LinearCombinationISJ_fSJ_fLNS_15FloatRoundStyleE2EEESI_S1O_JEEENS4_5SM1004TMEM4LOAD26SM100_TMEM_LOAD_16dp32b32xENS4_13SM90_TMA_LOADENS16_INS17_ILi2ELi4ELi3EEES1A_NSX_INS5_IJS1B_SF_EEENS5_IJSF_SC_EEEEEEENS4_39AutoVectorizingCopyWithAssumedAlignmentILi128EEENS4_14SM90_TMA_STOREES24_S26_S26_EEEvvEEEEvNT_6ParamsE,"aw",@nobits
	.sectionflags	@""
	.align	16
	.zero		1024


//--------------------- .nv.shared.reserved.0     --------------------------
	.section	.nv.shared.reserved.0,"aw",@nobits
	.weak		__nv_reservedSMEM_offset_0_alias
	.size		__nv_reservedSMEM_offset_0_alias, 0, 64
	.other		__nv_reservedSMEM_offset_0_alias,@"STO_CUDA_RESERVED_SHARED STV_DEFAULT"
__nv_reservedSMEM_offset_0_alias:
	.zero		0
.nv.shared.reserved.0:
	.zero		64
	.weak		__nv_reservedSMEM_tcgen05_partition
	.type		__nv_reservedSMEM_tcgen05_partition,@object
	.size		__nv_reservedSMEM_tcgen05_partition,(.L_0 - __nv_reservedSMEM_tcgen05_partition)
__nv_reservedSMEM_tcgen05_partition:
	.zero		32
.L_0:


//--------------------- .nv.global                --------------------------
	.section	.nv.global,"aw",@nobits
.nv.global:
	.type		_ZN39_INTERNAL_1befc4d9_4_k_cu_33ddd213_87134cute1_E,@object
	.size		_ZN39_INTERNAL_1befc4d9_4_k_cu_33ddd213_87134cute1_E,(_ZN39_INTERNAL_1befc4d9_4_k_cu_33ddd213_87134cuda3std3__45__cpo6cbeginE - _ZN39_INTERNAL_1befc4d9_4_k_cu_33ddd213_87134cute1_E)
_ZN39_INTERNAL_1befc4d9_4_k_cu_33ddd213_87134cute1_E:
	.zero		1
	.type		_ZN39_INTERNAL_1befc4d9_4_k_cu_33ddd213_87134cuda3std3__45__cpo6cbeginE,@object
	.size		_ZN39_INTERNAL_1befc4d9_4_k_cu_33ddd213_87134cuda3std3__45__cpo6cbeginE,(_ZN39_INTERNAL_1befc4d9_4_k_cu_33ddd213_87134cuda3std3__48in_placeE - _ZN39_INTERNAL_1befc4d9_4_k_cu_33ddd213_87134cuda3std3__45__cpo6cbeginE)
_ZN39_INTERNAL_1befc4d9_4_k_cu_33ddd213_87134cuda3std3__45__cpo6cbeginE:
	.zero		1
	.type		_ZN39_INTERNAL_1befc4d9_4_k_cu_33ddd213_87134cuda3std3__48in_placeE,@object
	.size		_ZN39_INTERNAL_1befc4d9_4_k_cu_33ddd213_87134cuda3std3__48in_placeE,(_ZN39_INTERNAL_1befc4d9_4_k_cu_33ddd213_87134cuda3std6ranges3__45__cpo9iter_moveE - _ZN39_INTERNAL_1befc4d9_4_k_cu_33ddd213_87134cuda3std3__48in_placeE)
_ZN39_INTERNAL_1befc4d9_4_k_cu_33ddd213_87134cuda3std3__48in_placeE:
	.zero		1
	.type		_ZN39_INTERNAL_1befc4d9_4_k_cu_33ddd213_87134cuda3std6ranges3__45__cpo9iter_moveE,@object
	.size		_ZN39_INTERNAL_1befc4d9_4_k_cu_33ddd213_87134cuda3std6ranges3__45__cpo9iter_moveE,(_ZN39_INTERNAL_1befc4d9_4_k_cu_33ddd213_87134cuda3std3__45__cpo5beginE - _ZN39_INTERNAL_1befc4d9_4_k_cu_33ddd213_87134cuda3std6ranges3__45__cpo9iter_moveE)
_ZN39_INTERNAL_1befc4d9_4_k_cu_33ddd213_87134cuda3std6ranges3__45__cpo9iter_moveE:
	.zero		1
	.type		_ZN39_INTERNAL_1befc4d9_4_k_cu_33ddd213_87134cuda3std3__45__cpo5beginE,@object
	.size		_ZN39_INTERNAL_1befc4d9_4_k_cu_33ddd213_87134cuda3std3__45__cpo5beginE,(_ZN39_INTERNAL_1befc4d9_4_k_cu_33ddd213_87134cuda3std3__441_GLOBAL__N__1befc4d9_4_k_cu_33ddd213_87136ignoreE - _ZN39_INTERNAL_1befc4d9_4_k_cu_33ddd213_87134cuda3std3__45__cpo5beginE)
_ZN39_INTERNAL_1befc4d9_4_k_cu_33ddd213_87134cuda3std3__45__cpo5beginE:
	.zero		1
	.type		_ZN39_INTERNAL_1befc4d9_4_k_cu_33ddd213_87134cuda3std3__441_GLOBAL__N__1befc4d9_4_k_cu_33ddd213_87136ignoreE,@object
	.size		_ZN39_INTERNAL_1befc4d9_4_k_cu_33ddd213_87134cuda3std3__441_GLOBAL__N__1befc4d9_4_k_cu_33ddd213_87136ignoreE,(_ZN39_INTERNAL_1befc4d9_4_k_cu_33ddd213_87134cute7productE - _ZN39_INTERNAL_1befc4d9_4_k_cu_33ddd213_87134cuda3std3__441_GLOBAL__N__1befc4d9_4_k_cu_33ddd213_87136ignoreE)
_ZN39_INTERNAL_1befc4d9_4_k_cu_33ddd213_87134cuda3std3__441_GLOBAL__N__1befc4d9_4_k_cu_33ddd213_87136ignoreE:
	.zero		1
	.type		_ZN39_INTERNAL_1befc4d9_4_k_cu_33ddd213_87134cute7productE,@object
	.size		_ZN39_INTERNAL_1befc4d9_4_k_cu_33ddd213_87134cute7productE,(_ZN39_INTERNAL_1befc4d9_4_k_cu_33ddd213_87134cuda3std3__45__cpo3endE - _ZN39_INTERNAL_1befc4d9_4_k_cu_33ddd213_87134cute7productE)
_ZN39_INTERNAL_1befc4d9_4_k_cu_33ddd213_87134cute7productE:
	.zero		1
	.type		_ZN39_INTERNAL_1befc4d9_4_k_cu_33ddd213_87134cuda3std3__45__cpo3endE,@object
	.size		_ZN39_INTERNAL_1befc4d9_4_k_cu_33ddd213_87134cuda3std3__45__cpo3endE,(_ZN39_INTERNAL_1befc4d9_4_k_cu_33ddd213_87134cuda3std3__419piecewise_constructE - _ZN39_INTERNAL_1befc4d9_4_k_cu_33ddd213_87134cuda3std3__45__cpo3endE)
_ZN39_INTERNAL_1befc4d9_4_k_cu_33ddd213_87134cuda3std3__45__cpo3endE:
	.zero		1
	.type		_ZN39_INTERNAL_1befc4d9_4_k_cu_33ddd213_87134cuda3std3__419piecewise_constructE,@object
	.size		_ZN39_INTERNAL_1befc4d9_4_k_cu_33ddd213_87134cuda3std3__419piecewise_constructE,(_ZN39_INTERNAL_1befc4d9_4_k_cu_33ddd213_87134cuda3std3__45__cpo4cendE - _ZN39_INTERNAL_1befc4d9_4_k_cu_33ddd213_87134cuda3std3__419piecewise_constructE)
_ZN39_INTERNAL_1befc4d9_4_k_cu_33ddd213_87134cuda3std3__419piecewise_constructE:
	.zero		1
	.type		_ZN39_INTERNAL_1befc4d9_4_k_cu_33ddd213_87134cuda3std3__45__cpo4cendE,@object
	.size		_ZN39_INTERNAL_1befc4d9_4_k_cu_33ddd213_87134cuda3std3__45__cpo4cendE,(_ZN39_INTERNAL_1befc4d9_4_k_cu_33ddd213_87134cuda3std6ranges3__45__cpo4swapE - _ZN39_INTERNAL_1befc4d9_4_k_cu_33ddd213_87134cuda3std3__45__cpo4cendE)
_ZN39_INTERNAL_1befc4d9_4_k_cu_33ddd213_87134cuda3std3__45__cpo4cendE:
	.zero		1
	.type		_ZN39_INTERNAL_1befc4d9_4_k_cu_33ddd213_87134cuda3std6ranges3__45__cpo4swapE,@object
	.size		_ZN39_INTERNAL_1befc4d9_4_k_cu_33ddd213_87134cuda3std6ranges3__45__cpo4swapE,(.L_11 - _ZN39_INTERNAL_1befc4d9_4_k_cu_33ddd213_87134cuda3std6ranges3__45__cpo4swapE)
_ZN39_INTERNAL_1befc4d9_4_k_cu_33ddd213_87134cuda3std6ranges3__45__cpo4swapE:
	.zero		1
.L_11:


//--------------------- .nv.constant0._ZN7cutlass13device_kernelINS_4gemm6kernel13GemmUniversalIN4cute5tupleIJiiiiEEENS1_10collective13CollectiveMmaINS1_35MainloopSm100TmaUmmaWarpSpecializedILi5ELi2ELi4ENS5_IJNS4_1CILi2EEESB_NSA_ILi1EEEEEEEENS5_IJNSA_ILi64EEENSA_ILi256EEENSA_ILi128EEEEEENS_12float_e5m2_tENS5_IJlSC_lEEESJ_SK_NS4_8TiledMMAINS4_8MMA_AtomIJNS4_10MMA_TraitsINS4_19SM100_MMA_F8F6F4_SSEJSJ_SJ_fSF_SG_NS4_17integral_constantINS4_4UMMA5MajorELSR_0EEESS_NSP_INSQ_7ScaleInELST_0EEESU_EEEEEENS4_6LayoutINS5_IJSC_SC_SC_EEENS5_IJNSA_ILi0EEESZ_SZ_EEEEENS5_IJNS4_10UnderscoreES12_S12_EEEEENS4_23SM90_TMA_LOAD_MULTICASTENS4_14ComposedLayoutINS4_7SwizzleILi3ELi4ELi3EEENS4_18smem_ptr_flag_bitsILi8EEENSX_INS5_IJNSA_ILi8EEESH_EEENS5_IJSH_SC_EEEEEEEvNS4_8identityES15_S1F_vS1G_EENS_8epilogue10collective18CollectiveEpilogueINS1I_23Sm100TmaWarpSpecializedILi4ELi2ELi32ELb0ELb0EEEJSI_NS5_IJNSX_ISF_SC_EES1N_EEESJ_SK_SJ_SK_NS1I_6fusion15FusionCallbacksIS1M_NS1P_17LinearCombinationISJ_fSJ_fLNS_15FloatRoundStyleE2EEESI_S1O_JEEENS4_5SM1004TMEM4LOAD26SM100_TMEM_LOAD_16dp32b32xENS4_13SM90_TMA_LOADENS16_INS17_ILi2ELi4ELi3EEES1A_NSX_INS5_IJS1B_SF_EEENS5_IJSF_SC_EEEEEEENS4_39AutoVectorizingCopyWithAssumedAlignmentILi128EEENS4_14SM90_TMA_STOREES24_S26_S26_EEEvvEEEEvNT_6ParamsE --------------------------
	.section	.nv.constant0._ZN7cutlass13device_kernelINS_4gemm6kernel13GemmUniversalIN4cute5tupleIJiiiiEEENS1_10collective13CollectiveMmaINS1_35MainloopSm100TmaUmmaWarpSpecializedILi5ELi2ELi4ENS5_IJNS4_1CILi2EEESB_NSA_ILi1EEEEEEEENS5_IJNSA_ILi64EEENSA_ILi256EEENSA_ILi128EEEEEENS_12float_e5m2_tENS5_IJlSC_lEEESJ_SK_NS4_8TiledMMAINS4_8MMA_AtomIJNS4_10MMA_TraitsINS4_19SM100_MMA_F8F6F4_SSEJSJ_SJ_fSF_SG_NS4_17integral_constantINS4_4UMMA5MajorELSR_0EEESS_NSP_INSQ_7ScaleInELST_0EEESU_EEEEEENS4_6LayoutINS5_IJSC_SC_SC_EEENS5_IJNSA_ILi0EEESZ_SZ_EEEEENS5_IJNS4_10UnderscoreES12_S12_EEEEENS4_23SM90_TMA_LOAD_MULTICASTENS4_14ComposedLayoutINS4_7SwizzleILi3ELi4ELi3EEENS4_18smem_ptr_flag_bitsILi8EEENSX_INS5_IJNSA_ILi8EEESH_EEENS5_IJSH_SC_EEEEEEEvNS4_8identityES15_S1F_vS1G_EENS_8epilogue10collective18CollectiveEpilogueINS1I_23Sm100TmaWarpSpecializedILi4ELi2ELi32ELb0ELb0EEEJSI_NS5_IJNSX_ISF_SC_EES1N_EEESJ_SK_SJ_SK_NS1I_6fusion15FusionCallbacksIS1M_NS1P_17LinearCombinationISJ_fSJ_fLNS_15FloatRoundStyleE2EEESI_S1O_JEEENS4_5SM1004TMEM4LOAD26SM100_TMEM_LOAD_16dp32b32xENS4_13SM90_TMA_LOADENS16_INS17_ILi2ELi4ELi3EEES1A_NSX_INS5_IJS1B_SF_EEENS5_IJSF_SC_EEEEEEENS4_39AutoVectorizingCopyWithAssumedAlignmentILi128EEENS4_14SM90_TMA_STOREES24_S26_S26_EEEvvEEEEvNT_6ParamsE,"a",@progbits
	.sectionflags	@""
	.align	4
.nv.constant0._ZN7cutlass13device_kernelINS_4gemm6kernel13GemmUniversalIN4cute5tupleIJiiiiEEENS1_10collective13CollectiveMmaINS1_35MainloopSm100TmaUmmaWarpSpecializedILi5ELi2ELi4ENS5_IJNS4_1CILi2EEESB_NSA_ILi1EEEEEEEENS5_IJNSA_ILi64EEENSA_ILi256EEENSA_ILi128EEEEEENS_12float_e5m2_tENS5_IJlSC_lEEESJ_SK_NS4_8TiledMMAINS4_8MMA_AtomIJNS4_10MMA_TraitsINS4_19SM100_MMA_F8F6F4_SSEJSJ_SJ_fSF_SG_NS4_17integral_constantINS4_4UMMA5MajorELSR_0EEESS_NSP_INSQ_7ScaleInELST_0EEESU_EEEEEENS4_6LayoutINS5_IJSC_SC_SC_EEENS5_IJNSA_ILi0EEESZ_SZ_EEEEENS5_IJNS4_10UnderscoreES12_S12_EEEEENS4_23SM90_TMA_LOAD_MULTICASTENS4_14ComposedLayoutINS4_7SwizzleILi3ELi4ELi3EEENS4_18smem_ptr_flag_bitsILi8EEENSX_INS5_IJNSA_ILi8EEESH_EEENS5_IJSH_SC_EEEEEEEvNS4_8identityES15_S1F_vS1G_EENS_8epilogue10collective18CollectiveEpilogueINS1I_23Sm100TmaWarpSpecializedILi4ELi2ELi32ELb0ELb0EEEJSI_NS5_IJNSX_ISF_SC_EES1N_EEESJ_SK_SJ_SK_NS1I_6fusion15FusionCallbacksIS1M_NS1P_17LinearCombinationISJ_fSJ_fLNS_15FloatRoundStyleE2EEESI_S1O_JEEENS4_5SM1004TMEM4LOAD26SM100_TMEM_LOAD_16dp32b32xENS4_13SM90_TMA_LOADENS16_INS17_ILi2ELi4ELi3EEES1A_NSX_INS5_IJS1B_SF_EEENS5_IJSF_SC_EEEEEEENS4_39AutoVectorizingCopyWithAssumedAlignmentILi128EEENS4_14SM90_TMA_STOREES24_S26_S26_EEEvvEEEEvNT_6ParamsE:
	.zero		2944


//--------------------- SYMBOLS --------------------------

	.type		.nv.reservedSmem.offset0,@object
	.size		.nv.reservedSmem.offset0,0x4
	.type		.nv.reservedSmem.cap,@object
	.size		.nv.reservedSmem.cap,0x4
	.type		__assertfail,@function
